// auto-generated by cutlass_sweep.gemm — config: {"arch": "sm_90", "cluster_m": 1, "cluster_n": 1, "dtype": "e4m3", "dtype_b": "e4m3", "layout": "nt", "stages": 0, "tile_k": 32, "tile_m": 64, "tile_n": 384}
#include "cutlass/cutlass.h"
#include "cutlass/gemm/collective/collective_builder.hpp"
#include "cutlass/gemm/device/gemm_universal_adapter.h"
#include "cutlass/gemm/kernel/gemm_universal.hpp"
#include "cutlass/epilogue/collective/collective_builder.hpp"

using ElemA = cutlass::float_e4m3_t;
using ElemB = cutlass::float_e4m3_t;
using ElemCD = cutlass::float_e4m3_t;
using Acc  = float;
using TileShape    = cute::Shape<cute::_64, cute::_384, cute::_32>;
using ClusterShape = cute::Shape<cute::_1, cute::_1, cute::_1>;

using CollectiveEpilogue = typename cutlass::epilogue::collective::CollectiveBuilder<
    cutlass::arch::Sm90, cutlass::arch::OpClassTensorOp,
    TileShape, ClusterShape,
    cutlass::epilogue::collective::EpilogueTileAuto,
    Acc, Acc,
    ElemCD, cutlass::layout::RowMajor, 128 / cutlass::sizeof_bits<ElemCD>::value,
    ElemCD, cutlass::layout::RowMajor, 128 / cutlass::sizeof_bits<ElemCD>::value,
    cutlass::epilogue::collective::EpilogueScheduleAuto
  >::CollectiveOp;

using CollectiveMainloop = typename cutlass::gemm::collective::CollectiveBuilder<
    cutlass::arch::Sm90, cutlass::arch::OpClassTensorOp,
    ElemA, cutlass::layout::RowMajor, 128 / cutlass::sizeof_bits<ElemA>::value,
    ElemB, cutlass::layout::ColumnMajor, 128 / cutlass::sizeof_bits<ElemB>::value,
    Acc,
    TileShape, ClusterShape,
    cutlass::gemm::collective::StageCountAutoCarveout<static_cast<int>(sizeof(typename CollectiveEpilogue::SharedStorage))>,
    cutlass::gemm::collective::KernelScheduleAuto
  >::CollectiveOp;

using GemmKernel = cutlass::gemm::kernel::GemmUniversal<
    cute::Shape<int,int,int,int>,
    CollectiveMainloop,
    CollectiveEpilogue
>;
using Gemm = cutlass::gemm::device::GemmUniversalAdapter<GemmKernel>;

// Force the device kernel symbol into the cubin without needing a host main.
auto* _anchor = &cutlass::device_kernel<GemmKernel>;


// ===== COMPILED SASS (sm_90a) =====

	.target	sm_90a

	.elftype	@"ET_EXEC"


//--------------------- .note.nv.tkinfo           --------------------------
	.section	.note.nv.tkinfo,"",@"SHT_NOTE"
	.sectionflags	@"SHF_NOTE_NV_TKINFO"
	.tkinfo
        /*0018*/ 	.word	0x00000002
        /*0030*/ 	.string	""
        /*0030*/ 	.string	"ptxas"
        /*0030*/ 	.string	"Cuda compilation tools, release 13.0, V13.0.88"
        /*0030*/ 	.string	"Build cuda_13.0.r13.0/compiler.36424714_0"
        /*0030*/ 	.string	"-arch sm_90a -m 64 "



//--------------------- .note.nv.cuinfo           --------------------------
	.section	.note.nv.cuinfo,"",@"SHT_NOTE"
	.sectionflags	@"SHF_NOTE_NV_CUINFO"
        /*0018*/ 	.short	0x0002
        /*001a*/ 	.short	0x005a
        /*001c*/ 	.short	0x0082
	.zero		2


//--------------------- .nv.info                  --------------------------
	.section	.nv.info,"",@"SHT_CUDA_INFO"
	.align	4


	//----- nvinfo : EIATTR_REGCOUNT
	.align		4
        /*0000*/ 	.byte	0x04, 0x2f
        /*0002*/ 	.short	(.L_12 - .L_11)
	.align		4
.L_11:
        /*0004*/ 	.word	index@(_ZN7cutlass13device_kernelINS_4gemm6kernel13GemmUniversalIN4cute5tupleIJiiiiEEENS1_10collective13CollectiveMmaINS1_37MainloopSm90TmaGmmaWarpSpecializedFP8ILi16ENS5_IJNS4_1CILi1EEESB_SB_EEENS1_32KernelTmaWarpSpecializedPingpongEEENS5_IJNSA_ILi64EEENSA_ILi384EEENSA_ILi32EEEEEENS_12float_e4m3_tENS5_IJlSB_lEEESJ_SK_NS4_8TiledMMAINS4_8MMA_AtomIJNS4_4SM904GMMA31MMA_64x192x32_F32E4M3E4M3_SS_TNILNSO_7ScaleInE1ELSQ_1EEEEEENS4_6LayoutISC_NS5_IJNSA_ILi0EEESU_SU_EEEEENS5_IJNS4_10UnderscoreESX_SX_EEEEENS4_13SM90_TMA_LOADENS4_14ComposedLayoutINS4_7SwizzleILi1ELi4ELi3EEENS4_18smem_ptr_flag_bitsILi8EEENST_INS5_IJNSA_ILi8EEESH_EEENS5_IJSH_SB_EEEEEEEvNS4_8identityES10_S1A_vS1B_EENS_8epilogue10collective6detail29Sm90TmaWarpSpecializedAdapterINS1E_15DefaultEpilogueISJ_SK_SK_NS1D_6thread17LinearCombinationISJ_Li1EffLNS1I_9ScaleType4KindE0ELNS_15FloatRoundStyleE2ESJ_EENS1_15EpilogueDefaultEEEEEvvEEEEvNT_6ParamsE)
        /*0008*/ 	.word	0x000000a8


	//----- nvinfo : EIATTR_FRAME_SIZE
	.align		4
.L_12:
        /*000c*/ 	.byte	0x04, 0x11
        /*000e*/ 	.short	(.L_14 - .L_13)
	.align		4
.L_13:
        /*0010*/ 	.word	index@(_ZN7cutlass13device_kernelINS_4gemm6kernel13GemmUniversalIN4cute5tupleIJiiiiEEENS1_10collective13CollectiveMmaINS1_37MainloopSm90TmaGmmaWarpSpecializedFP8ILi16ENS5_IJNS4_1CILi1EEESB_SB_EEENS1_32KernelTmaWarpSpecializedPingpongEEENS5_IJNSA_ILi64EEENSA_ILi384EEENSA_ILi32EEEEEENS_12float_e4m3_tENS5_IJlSB_lEEESJ_SK_NS4_8TiledMMAINS4_8MMA_AtomIJNS4_4SM904GMMA31MMA_64x192x32_F32E4M3E4M3_SS_TNILNSO_7ScaleInE1ELSQ_1EEEEEENS4_6LayoutISC_NS5_IJNSA_ILi0EEESU_SU_EEEEENS5_IJNS4_10UnderscoreESX_SX_EEEEENS4_13SM90_TMA_LOADENS4_14ComposedLayoutINS4_7SwizzleILi1ELi4ELi3EEENS4_18smem_ptr_flag_bitsILi8EEENST_INS5_IJNSA_ILi8EEESH_EEENS5_IJSH_SB_EEEEEEEvNS4_8identityES10_S1A_vS1B_EENS_8epilogue10collective6detail29Sm90TmaWarpSpecializedAdapterINS1E_15DefaultEpilogueISJ_SK_SK_NS1D_6thread17LinearCombinationISJ_Li1EffLNS1I_9ScaleType4KindE0ELNS_15FloatRoundStyleE2ESJ_EENS1_15EpilogueDefaultEEEEEvvEEEEvNT_6ParamsE)
        /*0014*/ 	.word	0x00000318


	//----- nvinfo : EIATTR_MIN_STACK_SIZE
	.align		4
.L_14:
        /*0018*/ 	.byte	0x04, 0x12
        /*001a*/ 	.short	(.L_16 - .L_15)
	.align		4
.L_15:
        /*001c*/ 	.word	index@(_ZN7cutlass13device_kernelINS_4gemm6kernel13GemmUniversalIN4cute5tupleIJiiiiEEENS1_10collective13CollectiveMmaINS1_37MainloopSm90TmaGmmaWarpSpecializedFP8ILi16ENS5_IJNS4_1CILi1EEESB_SB_EEENS1_32KernelTmaWarpSpecializedPingpongEEENS5_IJNSA_ILi64EEENSA_ILi384EEENSA_ILi32EEEEEENS_12float_e4m3_tENS5_IJlSB_lEEESJ_SK_NS4_8TiledMMAINS4_8MMA_AtomIJNS4_4SM904GMMA31MMA_64x192x32_F32E4M3E4M3_SS_TNILNSO_7ScaleInE1ELSQ_1EEEEEENS4_6LayoutISC_NS5_IJNSA_ILi0EEESU_SU_EEEEENS5_IJNS4_10UnderscoreESX_SX_EEEEENS4_13SM90_TMA_LOADENS4_14ComposedLayoutINS4_7SwizzleILi1ELi4ELi3EEENS4_18smem_ptr_flag_bitsILi8EEENST_INS5_IJNSA_ILi8EEESH_EEENS5_IJSH_SB_EEEEEEEvNS4_8identityES10_S1A_vS1B_EENS_8epilogue10collective6detail29Sm90TmaWarpSpecializedAdapterINS1E_15DefaultEpilogueISJ_SK_SK_NS1D_6thread17LinearCombinationISJ_Li1EffLNS1I_9ScaleType4KindE0ELNS_15FloatRoundStyleE2ESJ_EENS1_15EpilogueDefaultEEEEEvvEEEEvNT_6ParamsE)
        /*0020*/ 	.word	0x00000318
.L_16:


//--------------------- .nv.compat                --------------------------
	.section	.nv.compat,"",@"SHT_CUDA_COMPAT_INFO"
	.align	4
        /*0000*/ 	.byte	0x02, 0x09, 0x01, 0x00, 0x02, 0x02, 0x04, 0x00, 0x02, 0x05, 0x05, 0x00, 0x03, 0x07, 0x01, 0x01
        /*0010*/ 	.byte	0x02, 0x03, 0x01, 0x00, 0x02, 0x06, 0x01, 0x00, 0x04, 0x0b, 0x08, 0x00, 0x00, 0x00, 0x00, 0x00
        /*0020*/ 	.byte	0x00, 0x00, 0x00, 0x00


//--------------------- .nv.info._ZN7cutlass13device_kernelINS_4gemm6kernel13GemmUniversalIN4cute5tupleIJiiiiEEENS1_10collective13CollectiveMmaINS1_37MainloopSm90TmaGmmaWarpSpecializedFP8ILi16ENS5_IJNS4_1CILi1EEESB_SB_EEENS1_32KernelTmaWarpSpecializedPingpongEEENS5_IJNSA_ILi64EEENSA_ILi384EEENSA_ILi32EEEEEENS_12float_e4m3_tENS5_IJlSB_lEEESJ_SK_NS4_8TiledMMAINS4_8MMA_AtomIJNS4_4SM904GMMA31MMA_64x192x32_F32E4M3E4M3_SS_TNILNSO_7ScaleInE1ELSQ_1EEEEEENS4_6LayoutISC_NS5_IJNSA_ILi0EEESU_SU_EEEEENS5_IJNS4_10UnderscoreESX_SX_EEEEENS4_13SM90_TMA_LOADENS4_14ComposedLayoutINS4_7SwizzleILi1ELi4ELi3EEENS4_18smem_ptr_flag_bitsILi8EEENST_INS5_IJNSA_ILi8EEESH_EEENS5_IJSH_SB_EEEEEEEvNS4_8identityES10_S1A_vS1B_EENS_8epilogue10collective6detail29Sm90TmaWarpSpecializedAdapterINS1E_15DefaultEpilogueISJ_SK_SK_NS1D_6thread17LinearCombinationISJ_Li1EffLNS1I_9ScaleType4KindE0ELNS_15FloatRoundStyleE2ESJ_EENS1_15EpilogueDefaultEEEEEvvEEEEvNT_6ParamsE --------------------------
	.section	.nv.info._ZN7cutlass13device_kernelINS_4gemm6kernel13GemmUniversalIN4cute5tupleIJiiiiEEENS1_10collective13CollectiveMmaINS1_37MainloopSm90TmaGmmaWarpSpecializedFP8ILi16ENS5_IJNS4_1CILi1EEESB_SB_EEENS1_32KernelTmaWarpSpecializedPingpongEEENS5_IJNSA_ILi64EEENSA_ILi384EEENSA_ILi32EEEEEENS_12float_e4m3_tENS5_IJlSB_lEEESJ_SK_NS4_8TiledMMAINS4_8MMA_AtomIJNS4_4SM904GMMA31MMA_64x192x32_F32E4M3E4M3_SS_TNILNSO_7ScaleInE1ELSQ_1EEEEEENS4_6LayoutISC_NS5_IJNSA_ILi0EEESU_SU_EEEEENS5_IJNS4_10UnderscoreESX_SX_EEEEENS4_13SM90_TMA_LOADENS4_14ComposedLayoutINS4_7SwizzleILi1ELi4ELi3EEENS4_18smem_ptr_flag_bitsILi8EEENST_INS5_IJNSA_ILi8EEESH_EEENS5_IJSH_SB_EEEEEEEvNS4_8identityES10_S1A_vS1B_EENS_8epilogue10collective6detail29Sm90TmaWarpSpecializedAdapterINS1E_15DefaultEpilogueISJ_SK_SK_NS1D_6thread17LinearCombinationISJ_Li1EffLNS1I_9ScaleType4KindE0ELNS_15FloatRoundStyleE2ESJ_EENS1_15EpilogueDefaultEEEEEvvEEEEvNT_6ParamsE,"",@"SHT_CUDA_INFO"
	.sectionflags	@""
	.align	4


	//----- nvinfo : EIATTR_CUDA_API_VERSION
	.align		4
        /*0000*/ 	.byte	0x04, 0x37
        /*0002*/ 	.short	(.L_18 - .L_17)
.L_17:
        /*0004*/ 	.word	0x00000082


	//----- nvinfo : EIATTR_KPARAM_INFO
	.align		4
.L_18:
        /*0008*/ 	.byte	0x04, 0x17
        /*000a*/ 	.short	(.L_20 - .L_19)
.L_19:
        /*000c*/ 	.word	0x00000000
        /*0010*/ 	.short	0x0000
        /*0012*/ 	.short	0x0070
        /*0014*/ 	.byte	0x00, 0xf0, 0x01, 0x10


	//----- nvinfo : EIATTR_SPARSE_MMA_MASK
	.align		4
.L_20:
        /*0018*/ 	.byte	0x03, 0x50
        /*001a*/ 	.short	0x0000


	//----- nvinfo : EIATTR_MAXREG_COUNT
	.align		4
        /*001c*/ 	.byte	0x03, 0x1b
        /*001e*/ 	.short	0x00a8


	//----- nvinfo : EIATTR_NUM_BARRIERS
	.align		4
        /*0020*/ 	.byte	0x02, 0x4c
        /*0022*/ 	.byte	0x01
	.zero		1


	//----- nvinfo : EIATTR_ANNOTATIONS
	.align		4
        /*0024*/ 	.byte	0x04, 0x55
        /*0026*/ 	.short	(.L_22 - .L_21)


	//   ....[0]....
.L_21:
        /*0028*/ 	.word	0x00000001
        /*002c*/ 	.byte	0x60, 0x0b, 0x00, 0x00, 0x01, 0x00, 0x00, 0x00, 0x60, 0x0d, 0x00, 0x00, 0x01, 0x00, 0x00, 0x00
        /* <DEDUP_REMOVED lines=782> */
        /*311c*/ 	.byte	0x30, 0xaa, 0x01, 0x00


	//----- nvinfo : EIATTR_MERCURY_ISA_VERSION
	.align		4
.L_22:
        /*3120*/ 	.byte	0x03, 0x5f
        /*3122*/ 	.short	0x0101


	//----- nvinfo : EIATTR_INT_WARP_WIDE_INSTR_OFFSETS
	.align		4
        /*3124*/ 	.byte	0x04, 0x31
        /*3126*/ 	.short	(.L_24 - .L_23)


	//   ....[0]....
.L_23:
        /*3128*/ 	.word	0x00000660


	//   ....[1]....
        /*312c*/ 	.word	0x00000670


	//   ....[2]....
        /*3130*/ 	.word	0x000006e0


	//   ....[3]....
        /*3134*/ 	.word	0x000006f0


	//   ....[4]....
        /*3138*/ 	.word	0x00000700


	//   ....[5]....
        /*313c*/ 	.word	0x00000720


	//   ....[6]....
        /*3140*/ 	.word	0x00000780


	//   ....[7]....
        /*3144*/ 	.word	0x000007a0


	//----- nvinfo : EIATTR_COOP_GROUP_MASK_REGIDS
	.align		4
.L_24:
        /*3148*/ 	.byte	0x04, 0x29
        /*314a*/ 	.short	(.L_26 - .L_25)


	//   ....[0]....
.L_25:
        /*314c*/ 	.word	0xffffffff


	//   ....[1]....
        /*3150*/ 	.word	0xffffffff


	//   ....[2]....
        /*3154*/ 	.word	0xffffffff


	//   ....[3]....
        /*3158*/ 	.word	0xffffffff


	//   ....[4]....
        /*315c*/ 	.word	0xffffffff


	//   ....[5]....
        /*3160*/ 	.word	0xffffffff


	//----- nvinfo : EIATTR_COOP_GROUP_INSTR_OFFSETS
	.align		4
.L_26:
        /*3164*/ 	.byte	0x04, 0x28
        /*3166*/ 	.short	(.L_28 - .L_27)


	//   ....[0]....
.L_27:
        /*3168*/ 	.word	0x00000060


	//   ....[1]....
        /*316c*/ 	.word	0x00000090


	//   ....[2]....
        /*3170*/ 	.word	0x00000190


	//   ....[3]....
        /*3174*/ 	.word	0x00000550


	//   ....[4]....
        /*3178*/ 	.word	0x00000590


	//   ....[5]....
        /*317c*/ 	.word	0x000005d0


	//----- nvinfo : EIATTR_REG_RECONFIG
	.align		4
.L_28:
        /*3180*/ 	.byte	0x01, 0x54
	.zero		2


	//----- nvinfo : EIATTR_MBARRIER_INSTR_OFFSETS
	.align		4
        /*3184*/ 	.byte	0x04, 0x39
        /*3186*/ 	.short	(.L_30 - .L_29)


	//   ....[0]....
.L_29:
        /*3188*/ 	.word	0x00000330
        /*318c*/ 	.word	0x000000ff
        /*3190*/ 	.word	0x00000000
        /*3194*/ 	.short	0x0100
        /*3196*/ 	.byte	0x09
	.zero		1


	//   ....[1]....
        /*3198*/ 	.word	0x00000340
        /*319c*/ 	.word	0x000000ff
        /*31a0*/ 	.word	0x00000080
        /*31a4*/ 	.short	0x0100
        /*31a6*/ 	.byte	0x09
	.zero		1


	//   ....[2]....
        /*31a8*/ 	.word	0x00000350
        /*31ac*/ 	.word	0x000000ff
        /*31b0*/ 	.word	0x00000008
        /*31b4*/ 	.short	0x0100
        /*31b6*/ 	.byte	0x09
	.zero		1


	//   ....[3]....
        /*31b8*/ 	.word	0x00000360
        /*31bc*/ 	.word	0x000000ff
        /*31c0*/ 	.word	0x00000088
        /*31c4*/ 	.short	0x0100
        /*31c6*/ 	.byte	0x09
	.zero		1


	//   ....[4]....
        /*31c8*/ 	.word	0x00000370
        /*31cc*/ 	.word	0x000000ff
        /*31d0*/ 	.word	0x00000010
        /*31d4*/ 	.short	0x0100
        /*31d6*/ 	.byte	0x09
	.zero		1


	//   ....[5]....
        /*31d8*/ 	.word	0x00000380
        /*31dc*/ 	.word	0x000000ff
        /*31e0*/ 	.word	0x00000090
        /*31e4*/ 	.short	0x0100
        /*31e6*/ 	.byte	0x09
	.zero		1


	//   ....[6]....
        /*31e8*/ 	.word	0x00000390
        /*31ec*/ 	.word	0x000000ff
        /*31f0*/ 	.word	0x00000018
        /*31f4*/ 	.short	0x0100
        /*31f6*/ 	.byte	0x09
	.zero		1


	//   ....[7]....
        /*31f8*/ 	.word	0x000003a0
        /*31fc*/ 	.word	0x000000ff
        /*3200*/ 	.word	0x00000098
        /*3204*/ 	.short	0x0100
        /*3206*/ 	.byte	0x09
	.zero		1


	//   ....[8]....
        /*3208*/ 	.word	0x000003b0
        /*320c*/ 	.word	0x000000ff
        /*3210*/ 	.word	0x00000020
        /*3214*/ 	.short	0x0100
        /*3216*/ 	.byte	0x09
	.zero		1


	//   ....[9]....
        /*3218*/ 	.word	0x000003c0
        /*321c*/ 	.word	0x000000ff
        /*3220*/ 	.word	0x000000a0
        /*3224*/ 	.short	0x0100
        /*3226*/ 	.byte	0x09
	.zero		1


	//   ....[10]....
        /*3228*/ 	.word	0x000003d0
        /*322c*/ 	.word	0x000000ff
        /*3230*/ 	.word	0x00000028
        /*3234*/ 	.short	0x0100
        /*3236*/ 	.byte	0x09
	.zero		1


	//   ....[11]....
        /*3238*/ 	.word	0x000003e0
        /*323c*/ 	.word	0x000000ff
        /*3240*/ 	.word	0x000000a8
        /*3244*/ 	.short	0x0100
        /*3246*/ 	.byte	0x09
	.zero		1


	//   ....[12]....
        /*3248*/ 	.word	0x000003f0
        /*324c*/ 	.word	0x000000ff
        /*3250*/ 	.word	0x00000030
        /*3254*/ 	.short	0x0100
        /*3256*/ 	.byte	0x09
	.zero		1


	//   ....[13]....
        /*3258*/ 	.word	0x00000400
        /*325c*/ 	.word	0x000000ff
        /*3260*/ 	.word	0x000000b0
        /*3264*/ 	.short	0x0100
        /*3266*/ 	.byte	0x09
	.zero		1


	//   ....[14]....
        /*3268*/ 	.word	0x00000410
        /*326c*/ 	.word	0x000000ff
        /*3270*/ 	.word	0x00000038
        /*3274*/ 	.short	0x0100
        /*3276*/ 	.byte	0x09
	.zero		1


	//   ....[15]....
        /*3278*/ 	.word	0x00000420
        /*327c*/ 	.word	0x000000ff
        /*3280*/ 	.word	0x000000b8
        /*3284*/ 	.short	0x0100
        /*3286*/ 	.byte	0x09
	.zero		1


	//   ....[16]....
        /*3288*/ 	.word	0x00000430
        /*328c*/ 	.word	0x000000ff
        /*3290*/ 	.word	0x00000040
        /*3294*/ 	.short	0x0100
        /*3296*/ 	.byte	0x09
	.zero		1


	//   ....[17]....
        /*3298*/ 	.word	0x00000440
        /*329c*/ 	.word	0x000000ff
        /*32a0*/ 	.word	0x000000c0
        /*32a4*/ 	.short	0x0100
        /*32a6*/ 	.byte	0x09
	.zero		1


	//   ....[18]....
        /*32a8*/ 	.word	0x00000450
        /*32ac*/ 	.word	0x000000ff
        /*32b0*/ 	.word	0x00000048
        /*32b4*/ 	.short	0x0100
        /*32b6*/ 	.byte	0x09
	.zero		1


	//   ....[19]....
        /*32b8*/ 	.word	0x00000460
        /*32bc*/ 	.word	0x000000ff
        /*32c0*/ 	.word	0x000000c8
        /*32c4*/ 	.short	0x0100
        /*32c6*/ 	.byte	0x09
	.zero		1


	//   ....[20]....
        /*32c8*/ 	.word	0x00000470
        /*32cc*/ 	.word	0x000000ff
        /*32d0*/ 	.word	0x00000050
        /*32d4*/ 	.short	0x0100
        /*32d6*/ 	.byte	0x09
	.zero		1


	//   ....[21]....
        /*32d8*/ 	.word	0x00000480
        /*32dc*/ 	.word	0x000000ff
        /*32e0*/ 	.word	0x000000d0
        /*32e4*/ 	.short	0x0100
        /*32e6*/ 	.byte	0x09
	.zero		1


	//   ....[22]....
        /*32e8*/ 	.word	0x00000490
        /*32ec*/ 	.word	0x000000ff
        /*32f0*/ 	.word	0x00000058
        /*32f4*/ 	.short	0x0100
        /*32f6*/ 	.byte	0x09
	.zero		1


	//   ....[23]....
        /*32f8*/ 	.word	0x000004a0
        /*32fc*/ 	.word	0x000000ff
        /*3300*/ 	.word	0x000000d8
        /*3304*/ 	.short	0x0100
        /*3306*/ 	.byte	0x09
	.zero		1


	//   ....[24]....
        /*3308*/ 	.word	0x000004b0
        /*330c*/ 	.word	0x000000ff
        /*3310*/ 	.word	0x00000060
        /*3314*/ 	.short	0x0100
        /*3316*/ 	.byte	0x09
	.zero		1


	//   ....[25]....
        /*3318*/ 	.word	0x000004c0
        /*331c*/ 	.word	0x000000ff
        /*3320*/ 	.word	0x000000e0
        /*3324*/ 	.short	0x0100
        /*3326*/ 	.byte	0x09
	.zero		1


	//   ....[26]....
        /*3328*/ 	.word	0x000004d0
        /*332c*/ 	.word	0x000000ff
        /*3330*/ 	.word	0x00000068
        /*3334*/ 	.short	0x0100
        /*3336*/ 	.byte	0x09
	.zero		1


	//   ....[27]....
        /*3338*/ 	.word	0x000004e0
        /*333c*/ 	.word	0x000000ff
        /*3340*/ 	.word	0x000000e8
        /*3344*/ 	.short	0x0100
        /*3346*/ 	.byte	0x09
	.zero		1


	//   ....[28]....
        /*3348*/ 	.word	0x000004f0
        /*334c*/ 	.word	0x000000ff
        /*3350*/ 	.word	0x00000070
        /*3354*/ 	.short	0x0100
        /*3356*/ 	.byte	0x09
	.zero		1


	//   ....[29]....
        /*3358*/ 	.word	0x00000500
        /*335c*/ 	.word	0x000000ff
        /*3360*/ 	.word	0x000000f0
        /*3364*/ 	.short	0x0100
        /*3366*/ 	.byte	0x09
	.zero		1


	//   ....[30]....
        /*3368*/ 	.word	0x00000510
        /*336c*/ 	.word	0x000000ff
        /*3370*/ 	.word	0x00000078
        /*3374*/ 	.short	0x0100
        /*3376*/ 	.byte	0x09
	.zero		1


	//   ....[31]....
        /*3378*/ 	.word	0x00000520
        /*337c*/ 	.word	0x000000ff
        /*3380*/ 	.word	0x000000f8
        /*3384*/ 	.short	0x0100
        /*3386*/ 	.byte	0x09
	.zero		1


	//   ....[32]....
        /*3388*/ 	.word	0x000007c0
        /*338c*/ 	.word	0x000000ff
        /*3390*/ 	.word	0x00000130
        /*3394*/ 	.short	0x0100
        /*3396*/ 	.byte	0x09
	.zero		1


	//   ....[33]....
        /*3398*/ 	.word	0x000007d0
        /*339c*/ 	.word	0x000000ff
        /*33a0*/ 	.word	0x00000138
        /*33a4*/ 	.short	0x0100
        /*33a6*/ 	.byte	0x09
	.zero		1


	//   ....[34]....
        /*33a8*/ 	.word	0x00000810
        /*33ac*/ 	.word	0x000000ff
        /*33b0*/ 	.word	0x00000110
        /*33b4*/ 	.short	0x0100
        /*33b6*/ 	.byte	0x0a
	.zero		1


	//   ....[35]....
        /*33b8*/ 	.word	0x00000830
        /*33bc*/ 	.word	0x000000ff
        /*33c0*/ 	.word	0x00000118
        /*33c4*/ 	.short	0x0100
        /*33c6*/ 	.byte	0x0a
	.zero		1


	//   ....[36]....
        /*33c8*/ 	.word	0x00000840
        /*33cc*/ 	.word	0x000000ff
        /*33d0*/ 	.word	0x00000120
        /*33d4*/ 	.short	0x0100
        /*33d6*/ 	.byte	0x0a
	.zero		1


	//   ....[37]....
        /*33d8*/ 	.word	0x00000850
        /*33dc*/ 	.word	0x000000ff
        /*33e0*/ 	.word	0x00000128
        /*33e4*/ 	.short	0x0100
        /*33e6*/ 	.byte	0x0a
	.zero		1


	//   ....[38]....
        /*33e8*/ 	.word	0x00001800
        /*33ec*/ 	.word	0x000000ff
        /*33f0*/ 	.word	0xfffffff8
        /*33f4*/ 	.short	0x010a
        /*33f6*/ 	.byte	0x13
	.zero		1


	//   ....[39]....
        /*33f8*/ 	.word	0x000029e0
        /*33fc*/ 	.word	0x000000ff
        /*3400*/ 	.word	0x00000000
        /*3404*/ 	.short	0x010a
        /*3406*/ 	.byte	0x05
	.zero		1


	//   ....[40]....
        /*3408*/ 	.word	0x00002a40
        /*340c*/ 	.word	0x000000ff
        /*3410*/ 	.word	0x00000000
        /*3414*/ 	.short	0x010a
        /*3416*/ 	.byte	0x05
	.zero		1


	//   ....[41]....
        /*3418*/ 	.word	0x00004de0
        /*341c*/ 	.word	0x000000ff
        /*3420*/ 	.word	0x00000000
        /*3424*/ 	.short	0x010a
        /*3426*/ 	.byte	0x08
	.zero		1


	//   ....[42]....
        /*3428*/ 	.word	0x00004e20
        /*342c*/ 	.word	0x000000ff
        /*3430*/ 	.word	0x00000000
        /*3434*/ 	.short	0x010a
        /*3436*/ 	.byte	0x08
	.zero		1


	//   ....[43]....
        /*3438*/ 	.word	0x00007260
        /*343c*/ 	.word	0x000000ff
        /*3440*/ 	.word	0x00000000
        /*3444*/ 	.short	0x0101
        /*3446*/ 	.byte	0x06
	.zero		1


	//   ....[44]....
        /*3448*/ 	.word	0x00009730
        /*344c*/ 	.word	0x000000e3
        /*3450*/ 	.word	0x00000000
        /*3454*/ 	.short	0x0101
        /*3456*/ 	.byte	0x1e
	.zero		1


	//   ....[45]....
        /*3458*/ 	.word	0x00009830
        /*345c*/ 	.word	0x000000ff
        /*3460*/ 	.word	0x00000000
        /*3464*/ 	.short	0x0101
        /*3466*/ 	.byte	0x04
	.zero		1


	//   ....[46]....
        /*3468*/ 	.word	0x000098a0
        /*346c*/ 	.word	0x000000ff
        /*3470*/ 	.word	0x00000008
        /*3474*/ 	.short	0x010a
        /*3476*/ 	.byte	0x13
	.zero		1


	//   ....[47]....
        /*3478*/ 	.word	0x00018980
        /*347c*/ 	.word	0x00000000
        /*3480*/ 	.word	0x00000000
        /*3484*/ 	.short	0x0101
        /*3486*/ 	.byte	0x1e
	.zero		1


	//   ....[48]....
        /*3488*/ 	.word	0x00019480
        /*348c*/ 	.word	0x0000000b
        /*3490*/ 	.word	0x00000080
        /*3494*/ 	.short	0x010a
        /*3496*/ 	.byte	0x3f
	.zero		1


	//   ....[49]....
        /*3498*/ 	.word	0x00019840
        /*349c*/ 	.word	0x00000002
        /*34a0*/ 	.word	0x00000138
        /*34a4*/ 	.short	0x0101
        /*34a6*/ 	.byte	0x3f
	.zero		1


	//   ....[50]....
        /*34a8*/ 	.word	0x0001a060
        /*34ac*/ 	.word	0x00000005
        /*34b0*/ 	.word	0x00000000
        /*34b4*/ 	.short	0x010a
        /*34b6*/ 	.byte	0x3f
	.zero		1


	//   ....[51]....
        /*34b8*/ 	.word	0x0001a0e0
        /*34bc*/ 	.word	0x00000007
        /*34c0*/ 	.word	0x00000000
        /*34c4*/ 	.short	0x010a
        /*34c6*/ 	.byte	0x3f
	.zero		1


	//   ....[52]....
        /*34c8*/ 	.word	0x0001a170
        /*34cc*/ 	.word	0x00000006
        /*34d0*/ 	.word	0x00000000
        /*34d4*/ 	.short	0x010a
        /*34d6*/ 	.byte	0x3f
	.zero		1


	//   ....[53]....
        /*34d8*/ 	.word	0x0001a200
        /*34dc*/ 	.word	0x00000007
        /*34e0*/ 	.word	0x00000000
        /*34e4*/ 	.short	0x010a
        /*34e6*/ 	.byte	0x3f
	.zero		1


	//   ....[54]....
        /*34e8*/ 	.word	0x0001a290
        /*34ec*/ 	.word	0x00000006
        /*34f0*/ 	.word	0x00000000
        /*34f4*/ 	.short	0x010a
        /*34f6*/ 	.byte	0x3f
	.zero		1


	//   ....[55]....
        /*34f8*/ 	.word	0x0001a320
        /*34fc*/ 	.word	0x00000007
        /*3500*/ 	.word	0x00000000
        /*3504*/ 	.short	0x010a
        /*3506*/ 	.byte	0x3f
	.zero		1


	//   ....[56]....
        /*3508*/ 	.word	0x0001a3b0
        /*350c*/ 	.word	0x00000006
        /*3510*/ 	.word	0x00000000
        /*3514*/ 	.short	0x010a
        /*3516*/ 	.byte	0x3f
	.zero		1


	//   ....[57]....
        /*3518*/ 	.word	0x0001a440
        /*351c*/ 	.word	0x00000007
        /*3520*/ 	.word	0x00000000
        /*3524*/ 	.short	0x010a
        /*3526*/ 	.byte	0x3f
	.zero		1


	//   ....[58]....
        /*3528*/ 	.word	0x0001a4d0
        /*352c*/ 	.word	0x00000006
        /*3530*/ 	.word	0x00000000
        /*3534*/ 	.short	0x010a
        /*3536*/ 	.byte	0x3f
	.zero		1


	//   ....[59]....
        /*3538*/ 	.word	0x0001a560
        /*353c*/ 	.word	0x00000007
        /*3540*/ 	.word	0x00000000
        /*3544*/ 	.short	0x010a
        /*3546*/ 	.byte	0x3f
	.zero		1


	//   ....[60]....
        /*3548*/ 	.word	0x0001a5f0
        /*354c*/ 	.word	0x00000006
        /*3550*/ 	.word	0x00000000
        /*3554*/ 	.short	0x010a
        /*3556*/ 	.byte	0x3f
	.zero		1


	//   ....[61]....
        /*3558*/ 	.word	0x0001a680
        /*355c*/ 	.word	0x00000007
        /*3560*/ 	.word	0x00000000
        /*3564*/ 	.short	0x010a
        /*3566*/ 	.byte	0x3f
	.zero		1


	//   ....[62]....
        /*3568*/ 	.word	0x0001a710
        /*356c*/ 	.word	0x00000006
        /*3570*/ 	.word	0x00000000
        /*3574*/ 	.short	0x010a
        /*3576*/ 	.byte	0x3f
	.zero		1


	//   ....[63]....
        /*3578*/ 	.word	0x0001a7a0
        /*357c*/ 	.word	0x00000007
        /*3580*/ 	.word	0x00000000
        /*3584*/ 	.short	0x010a
        /*3586*/ 	.byte	0x3f
	.zero		1


	//   ....[64]....
        /*3588*/ 	.word	0x0001a830
        /*358c*/ 	.word	0x00000006
        /*3590*/ 	.word	0x00000000
        /*3594*/ 	.short	0x010a
        /*3596*/ 	.byte	0x3f
	.zero		1


	//   ....[65]....
        /*3598*/ 	.word	0x0001a8c0
        /*359c*/ 	.word	0x00000003
        /*35a0*/ 	.word	0x00000000
        /*35a4*/ 	.short	0x010a
        /*35a6*/ 	.byte	0x3f
	.zero		1


	//   ....[66]....
        /*35a8*/ 	.word	0x0001a930
        /*35ac*/ 	.word	0x00000003
        /*35b0*/ 	.word	0xfffffff8
        /*35b4*/ 	.short	0x010a
        /*35b6*/ 	.byte	0x3f
	.zero		1


	//   ....[67]....
        /*35b8*/ 	.word	0x0001a990
        /*35bc*/ 	.word	0x00000003
        /*35c0*/ 	.word	0x00000000
        /*35c4*/ 	.short	0x010a
        /*35c6*/ 	.byte	0x3f
	.zero		1


	//   ....[68]....
        /*35c8*/ 	.word	0x0001aa00
        /*35cc*/ 	.word	0x00000000
        /*35d0*/ 	.word	0x00000000
        /*35d4*/ 	.short	0x010a
        /*35d6*/ 	.byte	0x3f
	.zero		1


	//   ....[69]....
        /*35d8*/ 	.word	0x0001aa70
        /*35dc*/ 	.word	0x00000019
        /*35e0*/ 	.word	0x00000008
        /*35e4*/ 	.short	0x010a
        /*35e6*/ 	.byte	0x3f
	.zero		1


	//   ....[70]....
        /*35e8*/ 	.word	0x0001ab40
        /*35ec*/ 	.word	0x0000000b
        /*35f0*/ 	.word	0x00000080
        /*35f4*/ 	.short	0x010a
        /*35f6*/ 	.byte	0x3f
	.zero		1


	//   ....[71]....
        /*35f8*/ 	.word	0x0001ac20
        /*35fc*/ 	.word	0x00000005
        /*3600*/ 	.word	0x00000000
        /*3604*/ 	.short	0x010a
        /*3606*/ 	.byte	0x3f
	.zero		1


	//   ....[72]....
        /*3608*/ 	.word	0x0001ac70
        /*360c*/ 	.word	0x00000007
        /*3610*/ 	.word	0x00000000
        /*3614*/ 	.short	0x010a
        /*3616*/ 	.byte	0x3f
	.zero		1


	//   ....[73]....
        /*3618*/ 	.word	0x0001acc0
        /*361c*/ 	.word	0x00000006
        /*3620*/ 	.word	0x00000000
        /*3624*/ 	.short	0x010a
        /*3626*/ 	.byte	0x3f
	.zero		1


	//   ....[74]....
        /*3628*/ 	.word	0x0001ad10
        /*362c*/ 	.word	0x00000007
        /*3630*/ 	.word	0x00000000
        /*3634*/ 	.short	0x010a
        /*3636*/ 	.byte	0x3f
	.zero		1


	//   ....[75]....
        /*3638*/ 	.word	0x0001ad60
        /*363c*/ 	.word	0x00000006
        /*3640*/ 	.word	0x00000000
        /*3644*/ 	.short	0x010a
        /*3646*/ 	.byte	0x3f
	.zero		1


	//   ....[76]....
        /*3648*/ 	.word	0x0001adb0
        /*364c*/ 	.word	0x00000007
        /*3650*/ 	.word	0x00000000
        /*3654*/ 	.short	0x010a
        /*3656*/ 	.byte	0x3f
	.zero		1


	//   ....[77]....
        /*3658*/ 	.word	0x0001ae00
        /*365c*/ 	.word	0x00000006
        /*3660*/ 	.word	0x00000000
        /*3664*/ 	.short	0x010a
        /*3666*/ 	.byte	0x3f
	.zero		1


	//   ....[78]....
        /*3668*/ 	.word	0x0001ae50
        /*366c*/ 	.word	0x00000007
        /*3670*/ 	.word	0x00000000
        /*3674*/ 	.short	0x010a
        /*3676*/ 	.byte	0x3f
	.zero		1


	//   ....[79]....
        /*3678*/ 	.word	0x0001aea0
        /*367c*/ 	.word	0x00000006
        /*3680*/ 	.word	0x00000000
        /*3684*/ 	.short	0x010a
        /*3686*/ 	.byte	0x3f
	.zero		1


	//   ....[80]....
        /*3688*/ 	.word	0x0001aef0
        /*368c*/ 	.word	0x00000007
        /*3690*/ 	.word	0x00000000
        /*3694*/ 	.short	0x010a
        /*3696*/ 	.byte	0x3f
	.zero		1


	//   ....[81]....
        /*3698*/ 	.word	0x0001af40
        /*369c*/ 	.word	0x00000006
        /*36a0*/ 	.word	0x00000000
        /*36a4*/ 	.short	0x010a
        /*36a6*/ 	.byte	0x3f
	.zero		1


	//   ....[82]....
        /*36a8*/ 	.word	0x0001af90
        /*36ac*/ 	.word	0x00000007
        /*36b0*/ 	.word	0x00000000
        /*36b4*/ 	.short	0x010a
        /*36b6*/ 	.byte	0x3f
	.zero		1


	//   ....[83]....
        /*36b8*/ 	.word	0x0001afe0
        /*36bc*/ 	.word	0x00000006
        /*36c0*/ 	.word	0x00000000
        /*36c4*/ 	.short	0x010a
        /*36c6*/ 	.byte	0x3f
	.zero		1


	//   ....[84]....
        /*36c8*/ 	.word	0x0001b030
        /*36cc*/ 	.word	0x00000007
        /*36d0*/ 	.word	0x00000000
        /*36d4*/ 	.short	0x010a
        /*36d6*/ 	.byte	0x3f
	.zero		1


	//   ....[85]....
        /*36d8*/ 	.word	0x0001b080
        /*36dc*/ 	.word	0x00000006
        /*36e0*/ 	.word	0x00000000
        /*36e4*/ 	.short	0x010a
        /*36e6*/ 	.byte	0x3f
	.zero		1


	//----- nvinfo : EIATTR_NUM_MBARRIERS
	.align		4
.L_30:
        /*36e8*/ 	.byte	0x03, 0x38
        /*36ea*/ 	.short	0x0026


	//----- nvinfo : EIATTR_EXIT_INSTR_OFFSETS
	.align		4
        /*36ec*/ 	.byte	0x04, 0x1c
        /*36ee*/ 	.short	(.L_32 - .L_31)


	//   ....[0]....
.L_31:
        /*36f0*/ 	.word	0x000014a0


	//   ....[1]....
        /*36f4*/ 	.word	0x00001500


	//   ....[2]....
        /*36f8*/ 	.word	0x00019190


	//   ....[3]....
        /*36fc*/ 	.word	0x000191c0


	//   ....[4]....
        /*3700*/ 	.word	0x0001a910


	//----- nvinfo : EIATTR_MAX_THREADS
	.align		4
.L_32:
        /*3704*/ 	.byte	0x04, 0x05
        /*3706*/ 	.short	(.L_34 - .L_33)
.L_33:
        /*3708*/ 	.word	0x00000180
        /*370c*/ 	.word	0x00000001
        /*3710*/ 	.word	0x00000001


	//----- nvinfo : EIATTR_CRS_STACK_SIZE
	.align		4
.L_34:
        /*3714*/ 	.byte	0x04, 0x1e
        /*3716*/ 	.short	(.L_36 - .L_35)
.L_35:
        /*3718*/ 	.word	0x00000000


	//----- nvinfo : EIATTR_CBANK_PARAM_SIZE
	.align		4
.L_36:
        /*371c*/ 	.byte	0x03, 0x19
        /*371e*/ 	.short	0x0470


	//----- nvinfo : EIATTR_PARAM_CBANK
	.align		4
        /*3720*/ 	.byte	0x04, 0x0a
        /*3722*/ 	.short	(.L_38 - .L_37)
	.align		4
.L_37:
        /*3724*/ 	.word	index@(.nv.constant0._ZN7cutlass13device_kernelINS_4gemm6kernel13GemmUniversalIN4cute5tupleIJiiiiEEENS1_10collective13CollectiveMmaINS1_37MainloopSm90TmaGmmaWarpSpecializedFP8ILi16ENS5_IJNS4_1CILi1EEESB_SB_EEENS1_32KernelTmaWarpSpecializedPingpongEEENS5_IJNSA_ILi64EEENSA_ILi384EEENSA_ILi32EEEEEENS_12float_e4m3_tENS5_IJlSB_lEEESJ_SK_NS4_8TiledMMAINS4_8MMA_AtomIJNS4_4SM904GMMA31MMA_64x192x32_F32E4M3E4M3_SS_TNILNSO_7ScaleInE1ELSQ_1EEEEEENS4_6LayoutISC_NS5_IJNSA_ILi0EEESU_SU_EEEEENS5_IJNS4_10UnderscoreESX_SX_EEEEENS4_13SM90_TMA_LOADENS4_14ComposedLayoutINS4_7SwizzleILi1ELi4ELi3EEENS4_18smem_ptr_flag_bitsILi8EEENST_INS5_IJNSA_ILi8EEESH_EEENS5_IJSH_SB_EEEEEEEvNS4_8identityES10_S1A_vS1B_EENS_8epilogue10collective6detail29Sm90TmaWarpSpecializedAdapterINS1E_15DefaultEpilogueISJ_SK_SK_NS1D_6thread17LinearCombinationISJ_Li1EffLNS1I_9ScaleType4KindE0ELNS_15FloatRoundStyleE2ESJ_EENS1_15EpilogueDefaultEEEEEvvEEEEvNT_6ParamsE)
        /*3728*/ 	.short	0x0210
        /*372a*/ 	.short	0x0470


	//----- nvinfo : EIATTR_SW_WAR
	.align		4
.L_38:
        /*372c*/ 	.byte	0x04, 0x36
        /*372e*/ 	.short	(.L_40 - .L_39)
.L_39:
        /*3730*/ 	.word	0x00000008
.L_40:


//--------------------- .nv.callgraph             --------------------------
	.section	.nv.callgraph,"",@"SHT_CUDA_CALLGRAPH"
	.align	4
	.sectionentsize	8
	.align		4
        /*0000*/ 	.word	0x00000000
	.align		4
        /*0004*/ 	.word	0xffffffff
	.align		4
        /*0008*/ 	.word	0x00000000
	.align		4
        /*000c*/ 	.word	0xfffffffe
	.align		4
        /*0010*/ 	.word	0x00000000
	.align		4
        /*0014*/ 	.word	0xfffffffd
	.align		4
        /*0018*/ 	.word	0x00000000
	.align		4
        /*001c*/ 	.word	0xfffffffc


//--------------------- .nv.constant4             --------------------------
	.section	.nv.constant4,"a",@progbits
	.align	8
	.align		8
.nv.constant4:
        /*0000*/ 	.dword	_ZN39_INTERNAL_33e2dd43_4_k_cu_e248baa0_86124cuda3std3__45__cpo5beginE
	.align		8
        /*0008*/ 	.dword	_ZN39_INTERNAL_33e2dd43_4_k_cu_e248baa0_86124cuda3std3__45__cpo3endE
	.align		8
        /*0010*/ 	.dword	_ZN39_INTERNAL_33e2dd43_4_k_cu_e248baa0_86124cuda3std3__45__cpo6cbeginE
	.align		8
        /*0018*/ 	.dword	_ZN39_INTERNAL_33e2dd43_4_k_cu_e248baa0_86124cuda3std3__45__cpo4cendE
	.align		8
        /*0020*/ 	.dword	_ZN39_INTERNAL_33e2dd43_4_k_cu_e248baa0_86124cuda3std3__441_GLOBAL__N__33e2dd43_4_k_cu_e248baa0_86126ignoreE
	.align		8
        /*0028*/ 	.dword	_ZN39_INTERNAL_33e2dd43_4_k_cu_e248baa0_86124cuda3std3__419piecewise_constructE
	.align		8
        /*0030*/ 	.dword	_ZN39_INTERNAL_33e2dd43_4_k_cu_e248baa0_86124cuda3std3__48in_placeE
	.align		8
        /*0038*/ 	.dword	_ZN39_INTERNAL_33e2dd43_4_k_cu_e248baa0_86124cuda3std6ranges3__45__cpo4swapE
	.align		8
        /*0040*/ 	.dword	_ZN39_INTERNAL_33e2dd43_4_k_cu_e248baa0_86124cuda3std6ranges3__45__cpo9iter_moveE
	.align		8
        /*0048*/ 	.dword	_ZN39_INTERNAL_33e2dd43_4_k_cu_e248baa0_86124cute7productE
	.align		8
        /*0050*/ 	.dword	_ZN39_INTERNAL_33e2dd43_4_k_cu_e248baa0_86124cute1_E


//--------------------- .text._ZN7cutlass13device_kernelINS_4gemm6kernel13GemmUniversalIN4cute5tupleIJiiiiEEENS1_10collective13CollectiveMmaINS1_37MainloopSm90TmaGmmaWarpSpecializedFP8ILi16ENS5_IJNS4_1CILi1EEESB_SB_EEENS1_32KernelTmaWarpSpecializedPingpongEEENS5_IJNSA_ILi64EEENSA_ILi384EEENSA_ILi32EEEEEENS_12float_e4m3_tENS5_IJlSB_lEEESJ_SK_NS4_8TiledMMAINS4_8MMA_AtomIJNS4_4SM904GMMA31MMA_64x192x32_F32E4M3E4M3_SS_TNILNSO_7ScaleInE1ELSQ_1EEEEEENS4_6LayoutISC_NS5_IJNSA_ILi0EEESU_SU_EEEEENS5_IJNS4_10UnderscoreESX_SX_EEEEENS4_13SM90_TMA_LOADENS4_14ComposedLayoutINS4_7SwizzleILi1ELi4ELi3EEENS4_18smem_ptr_flag_bitsILi8EEENST_INS5_IJNSA_ILi8EEESH_EEENS5_IJSH_SB_EEEEEEEvNS4_8identityES10_S1A_vS1B_EENS_8epilogue10collective6detail29Sm90TmaWarpSpecializedAdapterINS1E_15DefaultEpilogueISJ_SK_SK_NS1D_6thread17LinearCombinationISJ_Li1EffLNS1I_9ScaleType4KindE0ELNS_15FloatRoundStyleE2ESJ_EENS1_15EpilogueDefaultEEEEEvvEEEEvNT_6ParamsE --------------------------
	.section	.text._ZN7cutlass13device_kernelINS_4gemm6kernel13GemmUniversalIN4cute5tupleIJiiiiEEENS1_10collective13CollectiveMmaINS1_37MainloopSm90TmaGmmaWarpSpecializedFP8ILi16ENS5_IJNS4_1CILi1EEESB_SB_EEENS1_32KernelTmaWarpSpecializedPingpongEEENS5_IJNSA_ILi64EEENSA_ILi384EEENSA_ILi32EEEEEENS_12float_e4m3_tENS5_IJlSB_lEEESJ_SK_NS4_8TiledMMAINS4_8MMA_AtomIJNS4_4SM904GMMA31MMA_64x192x32_F32E4M3E4M3_SS_TNILNSO_7ScaleInE1ELSQ_1EEEEEENS4_6LayoutISC_NS5_IJNSA_ILi0EEESU_SU_EEEEENS5_IJNS4_10UnderscoreESX_SX_EEEEENS4_13SM90_TMA_LOADENS4_14ComposedLayoutINS4_7SwizzleILi1ELi4ELi3EEENS4_18smem_ptr_flag_bitsILi8EEENST_INS5_IJNSA_ILi8EEESH_EEENS5_IJSH_SB_EEEEEEEvNS4_8identityES10_S1A_vS1B_EENS_8epilogue10collective6detail29Sm90TmaWarpSpecializedAdapterINS1E_15DefaultEpilogueISJ_SK_SK_NS1D_6thread17LinearCombinationISJ_Li1EffLNS1I_9ScaleType4KindE0ELNS_15FloatRoundStyleE2ESJ_EENS1_15EpilogueDefaultEEEEEvvEEEEvNT_6ParamsE,"ax",@progbits
	.align	128
.text._ZN7cutlass13device_kernelINS_4gemm6kernel13GemmUniversalIN4cute5tupleIJiiiiEEENS1_10collective13CollectiveMmaINS1_37MainloopSm90TmaGmmaWarpSpecializedFP8ILi16ENS5_IJNS4_1CILi1EEESB_SB_EEENS1_32KernelTmaWarpSpecializedPingpongEEENS5_IJNSA_ILi64EEENSA_ILi384EEENSA_ILi32EEEEEENS_12float_e4m3_tENS5_IJlSB_lEEESJ_SK_NS4_8TiledMMAINS4_8MMA_AtomIJNS4_4SM904GMMA31MMA_64x192x32_F32E4M3E4M3_SS_TNILNSO_7ScaleInE1ELSQ_1EEEEEENS4_6LayoutISC_NS5_IJNSA_ILi0EEESU_SU_EEEEENS5_IJNS4_10UnderscoreESX_SX_EEEEENS4_13SM90_TMA_LOADENS4_14ComposedLayoutINS4_7SwizzleILi1ELi4ELi3EEENS4_18smem_ptr_flag_bitsILi8EEENST_INS5_IJNSA_ILi8EEESH_EEENS5_IJSH_SB_EEEEEEEvNS4_8identityES10_S1A_vS1B_EENS_8epilogue10collective6detail29Sm90TmaWarpSpecializedAdapterINS1E_15DefaultEpilogueISJ_SK_SK_NS1D_6thread17LinearCombinationISJ_Li1EffLNS1I_9ScaleType4KindE0ELNS_15FloatRoundStyleE2ESJ_EENS1_15EpilogueDefaultEEEEEvvEEEEvNT_6ParamsE:
        .type           _ZN7cutlass13device_kernelINS_4gemm6kernel13GemmUniversalIN4cute5tupleIJiiiiEEENS1_10collective13CollectiveMmaINS1_37MainloopSm90TmaGmmaWarpSpecializedFP8ILi16ENS5_IJNS4_1CILi1EEESB_SB_EEENS1_32KernelTmaWarpSpecializedPingpongEEENS5_IJNSA_ILi64EEENSA_ILi384EEENSA_ILi32EEEEEENS_12float_e4m3_tENS5_IJlSB_lEEESJ_SK_NS4_8TiledMMAINS4_8MMA_AtomIJNS4_4SM904GMMA31MMA_64x192x32_F32E4M3E4M3_SS_TNILNSO_7ScaleInE1ELSQ_1EEEEEENS4_6LayoutISC_NS5_IJNSA_ILi0EEESU_SU_EEEEENS5_IJNS4_10UnderscoreESX_SX_EEEEENS4_13SM90_TMA_LOADENS4_14ComposedLayoutINS4_7SwizzleILi1ELi4ELi3EEENS4_18smem_ptr_flag_bitsILi8EEENST_INS5_IJNSA_ILi8EEESH_EEENS5_IJSH_SB_EEEEEEEvNS4_8identityES10_S1A_vS1B_EENS_8epilogue10collective6detail29Sm90TmaWarpSpecializedAdapterINS1E_15DefaultEpilogueISJ_SK_SK_NS1D_6thread17LinearCombinationISJ_Li1EffLNS1I_9ScaleType4KindE0ELNS_15FloatRoundStyleE2ESJ_EENS1_15EpilogueDefaultEEEEEvvEEEEvNT_6ParamsE,@function
        .size           _ZN7cutlass13device_kernelINS_4gemm6kernel13GemmUniversalIN4cute5tupleIJiiiiEEENS1_10collective13CollectiveMmaINS1_37MainloopSm90TmaGmmaWarpSpecializedFP8ILi16ENS5_IJNS4_1CILi1EEESB_SB_EEENS1_32KernelTmaWarpSpecializedPingpongEEENS5_IJNSA_ILi64EEENSA_ILi384EEENSA_ILi32EEEEEENS_12float_e4m3_tENS5_IJlSB_lEEESJ_SK_NS4_8TiledMMAINS4_8MMA_AtomIJNS4_4SM904GMMA31MMA_64x192x32_F32E4M3E4M3_SS_TNILNSO_7ScaleInE1ELSQ_1EEEEEENS4_6LayoutISC_NS5_IJNSA_ILi0EEESU_SU_EEEEENS5_IJNS4_10UnderscoreESX_SX_EEEEENS4_13SM90_TMA_LOADENS4_14ComposedLayoutINS4_7SwizzleILi1ELi4ELi3EEENS4_18smem_ptr_flag_bitsILi8EEENST_INS5_IJNSA_ILi8EEESH_EEENS5_IJSH_SB_EEEEEEEvNS4_8identityES10_S1A_vS1B_EENS_8epilogue10collective6detail29Sm90TmaWarpSpecializedAdapterINS1E_15DefaultEpilogueISJ_SK_SK_NS1D_6thread17LinearCombinationISJ_Li1EffLNS1I_9ScaleType4KindE0ELNS_15FloatRoundStyleE2ESJ_EENS1_15EpilogueDefaultEEEEEvvEEEEvNT_6ParamsE,(.L_x_484 - _ZN7cutlass13device_kernelINS_4gemm6kernel13GemmUniversalIN4cute5tupleIJiiiiEEENS1_10collective13CollectiveMmaINS1_37MainloopSm90TmaGmmaWarpSpecializedFP8ILi16ENS5_IJNS4_1CILi1EEESB_SB_EEENS1_32KernelTmaWarpSpecializedPingpongEEENS5_IJNSA_ILi64EEENSA_ILi384EEENSA_ILi32EEEEEENS_12float_e4m3_tENS5_IJlSB_lEEESJ_SK_NS4_8TiledMMAINS4_8MMA_AtomIJNS4_4SM904GMMA31MMA_64x192x32_F32E4M3E4M3_SS_TNILNSO_7ScaleInE1ELSQ_1EEEEEENS4_6LayoutISC_NS5_IJNSA_ILi0EEESU_SU_EEEEENS5_IJNS4_10UnderscoreESX_SX_EEEEENS4_13SM90_TMA_LOADENS4_14ComposedLayoutINS4_7SwizzleILi1ELi4ELi3EEENS4_18smem_ptr_flag_bitsILi8EEENST_INS5_IJNSA_ILi8EEESH_EEENS5_IJSH_SB_EEEEEEEvNS4_8identityES10_S1A_vS1B_EENS_8epilogue10collective6detail29Sm90TmaWarpSpecializedAdapterINS1E_15DefaultEpilogueISJ_SK_SK_NS1D_6thread17LinearCombinationISJ_Li1EffLNS1I_9ScaleType4KindE0ELNS_15FloatRoundStyleE2ESJ_EENS1_15EpilogueDefaultEEEEEvvEEEEvNT_6ParamsE)
        .other          _ZN7cutlass13device_kernelINS_4gemm6kernel13GemmUniversalIN4cute5tupleIJiiiiEEENS1_10collective13CollectiveMmaINS1_37MainloopSm90TmaGmmaWarpSpecializedFP8ILi16ENS5_IJNS4_1CILi1EEESB_SB_EEENS1_32KernelTmaWarpSpecializedPingpongEEENS5_IJNSA_ILi64EEENSA_ILi384EEENSA_ILi32EEEEEENS_12float_e4m3_tENS5_IJlSB_lEEESJ_SK_NS4_8TiledMMAINS4_8MMA_AtomIJNS4_4SM904GMMA31MMA_64x192x32_F32E4M3E4M3_SS_TNILNSO_7ScaleInE1ELSQ_1EEEEEENS4_6LayoutISC_NS5_IJNSA_ILi0EEESU_SU_EEEEENS5_IJNS4_10UnderscoreESX_SX_EEEEENS4_13SM90_TMA_LOADENS4_14ComposedLayoutINS4_7SwizzleILi1ELi4ELi3EEENS4_18smem_ptr_flag_bitsILi8EEENST_INS5_IJNSA_ILi8EEESH_EEENS5_IJSH_SB_EEEEEEEvNS4_8identityES10_S1A_vS1B_EENS_8epilogue10collective6detail29Sm90TmaWarpSpecializedAdapterINS1E_15DefaultEpilogueISJ_SK_SK_NS1D_6thread17LinearCombinationISJ_Li1EffLNS1I_9ScaleType4KindE0ELNS_15FloatRoundStyleE2ESJ_EENS1_15EpilogueDefaultEEEEEvvEEEEvNT_6ParamsE,@"STO_CUDA_ENTRY STV_DEFAULT"
_ZN7cutlass13device_kernelINS_4gemm6kernel13GemmUniversalIN4cute5tupleIJiiiiEEENS1_10collective13CollectiveMmaINS1_37MainloopSm90TmaGmmaWarpSpecializedFP8ILi16ENS5_IJNS4_1CILi1EEESB_SB_EEENS1_32KernelTmaWarpSpecializedPingpongEEENS5_IJNSA_ILi64EEENSA_ILi384EEENSA_ILi32EEEEEENS_12float_e4m3_tENS5_IJlSB_lEEESJ_SK_NS4_8TiledMMAINS4_8MMA_AtomIJNS4_4SM904GMMA31MMA_64x192x32_F32E4M3E4M3_SS_TNILNSO_7ScaleInE1ELSQ_1EEEEEENS4_6LayoutISC_NS5_IJNSA_ILi0EEESU_SU_EEEEENS5_IJNS4_10UnderscoreESX_SX_EEEEENS4_13SM90_TMA_LOADENS4_14ComposedLayoutINS4_7SwizzleILi1ELi4ELi3EEENS4_18smem_ptr_flag_bitsILi8EEENST_INS5_IJNSA_ILi8EEESH_EEENS5_IJSH_SB_EEEEEEEvNS4_8identityES10_S1A_vS1B_EENS_8epilogue10collective6detail29Sm90TmaWarpSpecializedAdapterINS1E_15DefaultEpilogueISJ_SK_SK_NS1D_6thread17LinearCombinationISJ_Li1EffLNS1I_9ScaleType4KindE0ELNS_15FloatRoundStyleE2ESJ_EENS1_15EpilogueDefaultEEEEEvvEEEEvNT_6ParamsE:
[----:B------:R-:W0:Y:S02]  /*0000*/  LDC R1, c[0x0][0x28] ;  /* 0x00000a00ff017b82 */ /* 0x000e240000000800 */
[----:B0-----:R-:W-:Y:S01]  /*0010*/  VIADD R1, R1, 0xfffffce8 ;  /* 0xfffffce801017836 */ /* 0x001fe20000000000 */
[----:B------:R-:W0:Y:S01]  /*0020*/  S2R R2, SR_TID.X ;  /* 0x0000000000027919 */ /* 0x000e220000002100 */
[----:B------:R-:W-:Y:S01]  /*0030*/  ELECT P0, URZ, PT ;  /* 0x00000000003f782f */ /* 0x000fe20003800000 */
[----:B------:R-:W-:Y:S01]  /*0040*/  BSSY B0, `(.L_x_0) ;  /* 0x0000014000007945 */ /* 0x000fe20003800000 */
[----:B0-----:R-:W-:-:S05]  /*0050*/  SHF.R.U32.HI R0, RZ, 0x5, R2 ;  /* 0x00000005ff007819 */ /* 0x001fca0000011602 */
[----:B------:R-:W0:Y:S02]  /*0060*/  SHFL.IDX PT, R3, R0, RZ, 0x1f ;  /* 0x00001fff00037589 */ /* 0x000e2400000e0000 */
[----:B0-----:R-:W-:Y:S02]  /*0070*/  R2UR UR8, R3 ;  /* 0x00000000030872ca */ /* 0x001fe400000e0000 */
[----:B------:R-:W-:-:S05]  /*0080*/  SHF.R.U32.HI R3, RZ, 0x7, R2 ;  /* 0x00000007ff037819 */ /* 0x000fca0000011602 */
[----:B------:R0:W1:Y:S06]  /*0090*/  SHFL.IDX PT, R4, R3, RZ, 0x1f ;  /* 0x00001fff03047589 */ /* 0x00006c00000e0000 */
[----:B------:R-:W-:Y:S02]  /*00a0*/  USHF.R.S32.HI UR4, URZ, 0x1f, UR8 ;  /* 0x0000001f3f047899 */ /* 0x000fe40008011408 */
[----:B------:R-:W-:Y:S02]  /*00b0*/  ISETP.NE.OR P0, PT, RZ, UR8, !P0 ;  /* 0x00000008ff007c0c */ /* 0x000fe4000c705670 */
[----:B------:R-:W-:-:S04]  /*00c0*/  ULEA.HI UR4, UR4, UR8, URZ, 0x2 ;  /* 0x0000000804047291 */ /* 0x000fc8000f8f103f */
[----:B------:R-:W-:-:S04]  /*00d0*/  ULOP3.LUT UR4, UR4, 0xfffffffc, URZ, 0xc0, !UPT ;  /* 0xfffffffc04047892 */ /* 0x000fc8000f8ec03f */
[----:B------:R-:W-:-:S03]  /*00e0*/  UIADD3 UR8, UR8, -UR4, URZ ;  /* 0x8000000408087290 */ /* 0x000fc6000fffe03f */
[----:B0-----:R-:W-:Y:S09]  /*00f0*/  @P0 BRA `(.L_x_1) ;  /* 0x0000000000200947 */ /* 0x001ff20003800000 */
[----:B------:R-:W-:Y:S02]  /*0100*/  ULDC.64 UR4, c[0x0][0x198] ;  /* 0x0000660000047ab9 */ /* 0x000fe40000000a00 */
[----:B------:R-:W-:Y:S02]  /*0110*/  UIADD3 UR6, UP0, UR4, 0xf0, URZ ;  /* 0x000000f004067890 */ /* 0x000fe4000ff1e03f */
[----:B------:R-:W-:Y:S02]  /*0120*/  UIADD3 UR4, UP1, UR4, 0x1f0, URZ ;  /* 0x000001f004047890 */ /* 0x000fe4000ff3e03f */
[----:B------:R-:W-:Y:S02]  /*0130*/  UIADD3.X UR7, URZ, UR5, URZ, UP0, !UPT ;  /* 0x000000053f077290 */ /* 0x000fe400087fe43f */
[----:B------:R-:W-:-:S07]  /*0140*/  UIADD3.X UR5, URZ, UR5, URZ, UP1, !UPT ;  /* 0x000000053f057290 */ /* 0x000fce0008ffe43f */
[----:B------:R0:W-:Y:S02]  /*0150*/  UTMACCTL.PF [UR6] ;  /* 0x00000000060079b9 */ /* 0x0001e40008040000 */
[----:B------:R0:W-:Y:S02]  /*0160*/  UTMACCTL.PF [UR4] ;  /* 0x00000000040079b9 */ /* 0x0001e40008040000 */
[----:B0-----:R-:W-:Y:S01]  /*0170*/  NOP ;  /* 0x0000000000007918 */ /* 0x001fe20000000000 */
.L_x_1:
[----:B------:R-:W-:Y:S05]  /*0180*/  BSYNC B0 ;  /* 0x0000000000007941 */ /* 0x000fea0003800000 */
.L_x_0:
[----:B------:R-:W0:Y:S01]  /*0190*/  SHFL.IDX PT, R5, R0, RZ, 0x1f ;  /* 0x00001fff00057589 */ /* 0x000e2200000e0000 */
[----:B-1----:R-:W-:Y:S01]  /*01a0*/  R2UR UR16, R4 ;  /* 0x00000000041072ca */ /* 0x002fe200000e0000 */
[----:B------:R-:W-:-:S04]  /*01b0*/  UISETP.NE.AND UP0, UPT, UR8, 0x3, UPT ;  /* 0x000000030800788c */ /* 0x000fc8000bf05270 */
[----:B------:R-:W-:-:S08]  /*01c0*/  UISETP.EQ.OR UP0, UPT, UR8, URZ, !UP0 ;  /* 0x0000003f0800728c */ /* 0x000fd0000c702670 */
[----:B------:R-:W-:Y:S02]  /*01d0*/  UIADD3 UR18, UR16, -0x1, URZ ;  /* 0xffffffff10127890 */ /* 0x000fe4000fffe03f */
[----:B------:R-:W-:Y:S02]  /*01e0*/  UISETP.EQ.AND UP0, UPT, UR16, URZ, UP0 ;  /* 0x0000003f1000728c */ /* 0x000fe40008702270 */
[----:B------:R-:W-:Y:S02]  /*01f0*/  UISETP.GE.U32.AND UP1, UPT, UR18, 0x2, UPT ;  /* 0x000000021200788c */ /* 0x000fe4000bf26070 */
[----:B------:R-:W-:Y:S01]  /*0200*/  USEL UR13, URZ, 0x1, !UP0 ;  /* 0x000000013f0d7887 */ /* 0x000fe2000c000000 */
[----:B0-----:R-:W-:-:S03]  /*0210*/  ISETP.NE.AND P0, PT, R5, RZ, PT ;  /* 0x000000ff0500720c */ /* 0x001fc60003f05270 */
[----:B------:R-:W-:-:S10]  /*0220*/  USEL UR13, UR13, 0x2, UP1 ;  /* 0x000000020d0d7887 */ /* 0x000fd40008800000 */
[----:B------:R-:W-:Y:S05]  /*0230*/  @P0 BRA `(.L_x_2) ;  /* 0x0000000000c40947 */ /* 0x000fea0003800000 */
[----:B------:R-:W-:Y:S01]  /*0240*/  ELECT P0, URZ, PT ;  /* 0x00000000003f782f */ /* 0x000fe20003800000 */
[----:B------:R-:W-:-:S12]  /*0250*/  BSSY B0, `(.L_x_2) ;  /* 0x000002f000007945 */ /* 0x000fd80003800000 */
[----:B------:R-:W-:Y:S05]  /*0260*/  @!P0 BRA `(.L_x_3) ;  /* 0x0000000000b48947 */ /* 0x000fea0003800000 */
[----:B------:R-:W0:Y:S01]  /*0270*/  S2UR UR9, SR_CgaCtaId ;  /* 0x00000000000979c3 */ /* 0x000e220000008800 */
[----:B------:R-:W-:Y:S01]  /*0280*/  UMOV UR4, 0x400 ;  /* 0x0000040000047882 */ /* 0x000fe20000000000 */
[----:B------:R-:W-:Y:S01]  /*0290*/  UMOV UR5, 0x1 ;  /* 0x0000000100057882 */ /* 0x000fe20000000000 */
[----:B------:R-:W-:Y:S02]  /*02a0*/  UMOV UR6, 0x80 ;  /* 0x0000008000067882 */ /* 0x000fe40000000000 */
[----:B------:R-:W-:-:S04]  /*02b0*/  UIADD3 UR6, -UR6, 0x100000, URZ ;  /* 0x0010000006067890 */ /* 0x000fc8000fffe13f */
[----:B------:R-:W-:Y:S02]  /*02c0*/  USHF.L.U32 UR7, UR6, 0xb, URZ ;  /* 0x0000000b06077899 */ /* 0x000fe4000800063f */
[----:B------:R-:W-:Y:S02]  /*02d0*/  USHF.L.U32 UR6, UR6, 0x1, URZ ;  /* 0x0000000106067899 */ /* 0x000fe4000800063f */
[----:B0-----:R-:W-:Y:S02]  /*02e0*/  ULEA UR9, UR9, UR4, 0x18 ;  /* 0x0000000409097291 */ /* 0x001fe4000f8ec03f */
[----:B------:R-:W-:-:S04]  /*02f0*/  UIADD3 UR4, -UR5, 0x100000, URZ ;  /* 0x0010000005047890 */ /* 0x000fc8000fffe13f */
[----:B------:R-:W-:Y:S02]  /*0300*/  USHF.L.U32 UR5, UR4, 0xb, URZ ;  /* 0x0000000b04057899 */ /* 0x000fe4000800063f */
[----:B------:R-:W-:Y:S01]  /*0310*/  USHF.L.U32 UR4, UR4, 0x1, URZ ;  /* 0x0000000104047899 */ /* 0x000fe2000800063f */
[----:B------:R-:W0:Y:S11]  /*0320*/  FENCE.VIEW.ASYNC.S ;  /* 0x00000000000073c6 */ /* 0x000e360000000000 */
[----:B0-----:R0:W1:Y:S01]  /*0330*/  SYNCS.EXCH.64 URZ, [UR9], UR4 ;  /* 0x00000004093f75b2 */ /* 0x0010620008000100 */
[----:B------:R0:W2:Y:S01]  /*0340*/  SYNCS.EXCH.64 URZ, [UR9+0x80], UR6 ;  /* 0x00008006093f75b2 */ /* 0x0000a20008000100 */
[----:B------:R0:W3:Y:S01]  /*0350*/  SYNCS.EXCH.64 URZ, [UR9+0x8], UR4 ;  /* 0x00000804093f75b2 */ /* 0x0000e20008000100 */
[----:B------:R0:W4:Y:S01]  /*0360*/  SYNCS.EXCH.64 URZ, [UR9+0x88], UR6 ;  /* 0x00008806093f75b2 */ /* 0x0001220008000100 */
[----:B------:R0:W0:Y:S01]  /*0370*/  SYNCS.EXCH.64 URZ, [UR9+0x10], UR4 ;  /* 0x00001004093f75b2 */ /* 0x0000220008000100 */
        /* <DEDUP_REMOVED lines=27> */
[----:B-1234-:R-:W-:Y:S01]  /*0530*/  NOP ;  /* 0x0000000000007918 */ /* 0x01efe20000000000 */
.L_x_3:
[----:B0-----:R-:W-:Y:S05]  /*0540*/  BSYNC B0 ;  /* 0x0000000000007941 */ /* 0x001fea0003800000 */
.L_x_2:
[----:B------:R-:W0:Y:S01]  /*0550*/  SHFL.IDX PT, R5, R0, RZ, 0x1f ;  /* 0x00001fff00057589 */ /* 0x000e2200000e0000 */
[----:B------:R-:W-:Y:S01]  /*0560*/  ELECT P0, URZ, PT ;  /* 0x00000000003f782f */ /* 0x000fe20003800000 */
[----:B------:R-:W-:Y:S01]  /*0570*/  NOP ;  /* 0x0000000000007918 */ /* 0x000fe20000000000 */
[----:B------:R-:W-:Y:S01]  /*0580*/  ELECT P1, URZ, PT ;  /* 0x00000000003f782f */ /* 0x000fe20003820000 */
[----:B------:R-:W1:Y:S01]  /*0590*/  SHFL.IDX PT, R4, R0, RZ, 0x1f ;  /* 0x00001fff00047589 */ /* 0x000e6200000e0000 */
[----:B------:R-:W-:Y:S01]  /*05a0*/  UMOV UR4, 0x20 ;  /* 0x0000002000047882 */ /* 0x000fe20000000000 */
[----:B------:R-:W-:Y:S01]  /*05b0*/  UMOV UR12, 0x80 ;  /* 0x00000080000c7882 */ /* 0x000fe20000000000 */
[----:B------:R-:W-:Y:S01]  /*05c0*/  NOP ;  /* 0x0000000000007918 */ /* 0x000fe20000000000 */
[----:B------:R2:W3:Y:S01]  /*05d0*/  SHFL.IDX PT, R0, R3, RZ, 0x1f ;  /* 0x00001fff03007589 */ /* 0x0004e200000e0000 */
[----:B------:R-:W-:Y:S01]  /*05e0*/  ULDC.64 UR24, c[0x0][0x208] ;  /* 0x0000820000187ab9 */ /* 0x000fe20000000a00 */
[----:B--2---:R-:W-:-:S04]  /*05f0*/  SHF.R.S32.HI R3, RZ, 0x1f, R2 ;  /* 0x0000001fff037819 */ /* 0x004fc80000011402 */
[----:B------:R-:W-:Y:S02]  /*0600*/  LEA.HI R3, R3, R2, RZ, 0x7 ;  /* 0x0000000203037211 */ /* 0x000fe400078f38ff */
[----:B0-----:R-:W-:Y:S02]  /*0610*/  ISETP.NE.OR P0, PT, R5, RZ, !P0 ;  /* 0x000000ff0500720c */ /* 0x001fe40004705670 */
[----:B------:R-:W-:Y:S02]  /*0620*/  LOP3.LUT R3, R3, 0xffffff80, RZ, 0xc0, !PT ;  /* 0xffffff8003037812 */ /* 0x000fe400078ec0ff */
[----:B-1----:R-:W-:Y:S02]  /*0630*/  ISETP.NE.OR P1, PT, R4, RZ, !P1 ;  /* 0x000000ff0400720c */ /* 0x002fe40004f25670 */
[----:B---3--:R-:W-:Y:S01]  /*0640*/  R2UR UR19, R0 ;  /* 0x00000000001372ca */ /* 0x008fe200000e0000 */
[----:B------:R-:W-:-:S06]  /*0650*/  IMAD.IADD R0, R2, 0x1, -R3 ;  /* 0x0000000102007824 */ /* 0x000fcc00078e0a03 */
[----:B------:R-:W-:-:S04]  /*0660*/  VOTEU.ALL UP0, P0 ;  /* 0x00000000003f7886 */ /* 0x000fc80000000000 */
[----:B------:R-:W-:Y:S01]  /*0670*/  VOTEU.ALL UP1, P1 ;  /* 0x00000000003f7886 */ /* 0x000fe20000820000 */
[----:B------:R-:W0:Y:S01]  /*0680*/  @!UP0 S2UR UR7, SR_CgaCtaId ;  /* 0x00000000000789c3 */ /* 0x000e220000008800 */
[----:B------:R-:W-:Y:S01]  /*0690*/  @!UP0 UMOV UR6, 0x400 ;  /* 0x0000040000068882 */ /* 0x000fe20000000000 */
[----:B------:R-:W-:-:S04]  /*06a0*/  @!UP0 UIADD3 UR4, -UR4, 0x100000, URZ ;  /* 0x0010000004048890 */ /* 0x000fc8000fffe13f */
[----:B------:R-:W-:Y:S02]  /*06b0*/  @!UP0 USHF.L.U32 UR5, UR4, 0xb, URZ ;  /* 0x0000000b04058899 */ /* 0x000fe4000800063f */
[----:B------:R-:W-:Y:S01]  /*06c0*/  @!UP0 USHF.L.U32 UR4, UR4, 0x1, URZ ;  /* 0x0000000104048899 */ /* 0x000fe2000800063f */
[----:B------:R-:W-:Y:S01]  /*06d0*/  @!UP1 UMOV UR10, 0x400 ;  /* 0x00000400000a9882 */ /* 0x000fe20000000000 */
[----:B------:R-:W-:Y:S01]  /*06e0*/  VOTEU.ALL UP2, P1 ;  /* 0x00000000003f7886 */ /* 0x000fe20000840000 */
[----:B------:R-:W-:Y:S01]  /*06f0*/  VOTEU.ALL UP3, P1 ;  /* 0x00000000003f7886 */ /* 0x000fe20000860000 */
[----:B------:R-:W-:Y:S01]  /*0700*/  VOTEU.ALL UP4, P1 ;  /* 0x00000000003f7886 */ /* 0x000fe20000880000 */
[----:B------:R-:W1:Y:S01]  /*0710*/  @!UP1 S2UR UR11, SR_CgaCtaId ;  /* 0x00000000000b99c3 */ /* 0x000e620000008800 */
[----:B------:R-:W-:Y:S01]  /*0720*/  VOTEU.ALL UP5, P1 ;  /* 0x00000000003f7886 */ /* 0x000fe200008a0000 */
[----:B------:R-:W-:Y:S01]  /*0730*/  ISETP.NE.AND P1, PT, RZ, UR16, PT ;  /* 0x00000010ff007c0c */ /* 0x000fe2000bf25270 */
[----:B0-----:R-:W-:-:S02]  /*0740*/  @!UP0 ULEA UR9, UR7, UR6, 0x18 ;  /* 0x0000000607098291 */ /* 0x001fc4000f8ec03f */
[----:B------:R-:W-:-:S04]  /*0750*/  @!UP1 UIADD3 UR6, -UR12, 0x100000, URZ ;  /* 0x001000000c069890 */ /* 0x000fc8000fffe13f */
[----:B------:R-:W-:Y:S02]  /*0760*/  @!UP1 USHF.L.U32 UR7, UR6, 0xb, URZ ;  /* 0x0000000b06079899 */ /* 0x000fe4000800063f */
[----:B------:R-:W-:Y:S01]  /*0770*/  @!UP1 USHF.L.U32 UR6, UR6, 0x1, URZ ;  /* 0x0000000106069899 */ /* 0x000fe2000800063f */
[----:B------:R-:W-:Y:S01]  /*0780*/  VOTEU.ALL UP0, P0 ;  /* 0x00000000003f7886 */ /* 0x000fe20000000000 */
[----:B-1----:R-:W-:Y:S01]  /*0790*/  @!UP1 ULEA UR10, UR11, UR10, 0x18 ;  /* 0x0000000a0b0a9291 */ /* 0x002fe2000f8ec03f */
[----:B------:R-:W-:Y:S01]  /*07a0*/  VOTEU.ALL UP1, P0 ;  /* 0x00000000003f7886 */ /* 0x000fe20000020000 */
[----:B------:R-:W0:Y:S02]  /*07b0*/  FENCE.VIEW.ASYNC.S ;  /* 0x00000000000073c6 */ /* 0x000e240000000000 */
[----:B0-----:R-:W0:Y:S02]  /*07c0*/  @!UP0 SYNCS.EXCH.64 URZ, [UR9+0x130], UR4 ;  /* 0x00013004093f85b2 */ /* 0x001e240008000100 */
[----:B------:R1:W0:Y:S01]  /*07d0*/  @!UP1 SYNCS.EXCH.64 URZ, [UR9+0x138], UR4 ;  /* 0x00013804093f95b2 */ /* 0x0002220008000100 */
[----:B------:R-:W-:Y:S01]  /*07e0*/  NOP ;  /* 0x0000000000007918 */ /* 0x000fe20000000000 */
[----:B-1----:R-:W-:-:S02]  /*07f0*/  ULDC.64 UR4, c[0x0][0x598] ;  /* 0x0001660000047ab9 */ /* 0x002fc40000000a00 */
[----:B------:R-:W-:Y:S02]  /*0800*/  ISETP.NE.U32.AND P0, PT, RZ, UR4, PT ;  /* 0x00000004ff007c0c */ /* 0x000fe4000bf05070 */
[----:B------:R1:W0:Y:S02]  /*0810*/  @!UP2 SYNCS.EXCH.64 URZ, [UR10+0x110], UR6 ;  /* 0x000110060a3fa5b2 */ /* 0x0002240008000100 */
[----:B------:R-:W-:Y:S01]  /*0820*/  ISETP.NE.AND.EX P0, PT, RZ, UR5, PT, P0 ;  /* 0x00000005ff007c0c */ /* 0x000fe2000bf05300 */
[----:B------:R1:W0:Y:S01]  /*0830*/  @!UP3 SYNCS.EXCH.64 URZ, [UR10+0x118], UR6 ;  /* 0x000118060a3fb5b2 */ /* 0x0002220008000100 */
[----:B------:R1:W0:Y:S01]  /*0840*/  @!UP4 SYNCS.EXCH.64 URZ, [UR10+0x120], UR6 ;  /* 0x000120060a3fc5b2 */ /* 0x0002220008000100 */
[----:B------:R1:W0:Y:S01]  /*0850*/  @!UP5 SYNCS.EXCH.64 URZ, [UR10+0x128], UR6 ;  /* 0x000128060a3fd5b2 */ /* 0x0002220008000100 */
[----:B------:R-:W-:Y:S01]  /*0860*/  NOP ;  /* 0x0000000000007918 */ /* 0x000fe20000000000 */
[----:B0-----:R-:W-:Y:S08]  /*0870*/  BAR.SYNC.DEFER_BLOCKING 0x0 ;  /* 0x0000000000007b1d */ /* 0x001ff00000010000 */
[----:B-1----:R-:W-:Y:S05]  /*0880*/  @!P0 BRA `(.L_x_4) ;  /* 0x0000000000208947 */ /* 0x002fea0003800000 */
[----:B------:R-:W0:Y:S02]  /*0890*/  LDC.64 R4, c[0x0][0x598] ;  /* 0x00016600ff047b82 */ /* 0x000e240000000a00 */
[----:B0-----:R-:W2:Y:S02]  /*08a0*/  LDG.E.64 R4, desc[UR24][R4.64] ;  /* 0x0000001804047981 */ /* 0x001ea4000c1e1b00 */
[----:B--2---:R-:W-:-:S04]  /*08b0*/  ISETP.NE.U32.AND P0, PT, R4, RZ, PT ;  /* 0x000000ff0400720c */ /* 0x004fc80003f05070 */
[----:B------:R-:W-:-:S13]  /*08c0*/  ISETP.NE.AND.EX P0, PT, R5, RZ, PT, P0 ;  /* 0x000000ff0500720c */ /* 0x000fda0003f05300 */
[----:B------:R-:W-:Y:S05]  /*08d0*/  @!P0 BRA `(.L_x_4) ;  /* 0x00000000000c8947 */ /* 0x000fea0003800000 */
[----:B------:R-:W2:Y:S02]  /*08e0*/  LD.E R4, desc[UR24][R4.64] ;  /* 0x0000001804047980 */ /* 0x000ea4000c101900 */
[----:B--2---:R-:W-:Y:S01]  /*08f0*/  R2UR UR27, R4 ;  /* 0x00000000041b72ca */ /* 0x004fe200000e0000 */
[----:B------:R-:W-:-:S14]  /*0900*/  BRA `(.L_x_5) ;  /* 0x0000000000247947 */ /* 0x000fdc0003800000 */
.L_x_4:
[----:B------:R-:W-:Y:S02]  /*0910*/  ULDC.64 UR4, c[0x0][0x588] ;  /* 0x0001620000047ab9 */ /* 0x000fe40000000a00 */
[----:B------:R-:W-:-:S04]  /*0920*/  ISETP.NE.U32.AND P0, PT, RZ, UR4, PT ;  /* 0x00000004ff007c0c */ /* 0x000fc8000bf05070 */
[----:B------:R-:W-:-:S13]  /*0930*/  ISETP.NE.AND.EX P0, PT, RZ, UR5, PT, P0 ;  /* 0x00000005ff007c0c */ /* 0x000fda000bf05300 */
[----:B------:R-:W-:Y:S05]  /*0940*/  @!P0 BRA `(.L_x_6) ;  /* 0x0000000000108947 */ /* 0x000fea0003800000 */
[----:B------:R-:W0:Y:S02]  /*0950*/  LDC.64 R4, c[0x0][0x588] ;  /* 0x00016200ff047b82 */ /* 0x000e240000000a00 */
[----:B0-----:R-:W2:Y:S02]  /*0960*/  LDG.E R4, desc[UR24][R4.64] ;  /* 0x0000001804047981 */ /* 0x001ea4000c1e1900 */
[----:B--2---:R-:W-:Y:S01]  /*0970*/  R2UR UR27, R4 ;  /* 0x00000000041b72ca */ /* 0x004fe200000e0000 */
[----:B------:R-:W-:-:S14]  /*0980*/  BRA `(.L_x_5) ;  /* 0x0000000000047947 */ /* 0x000fdc0003800000 */
.L_x_6:
[----:B------:R-:W-:-:S05]  /*0990*/  ULDC UR27, c[0x0][0x580] ;  /* 0x00016000001b7ab9 */ /* 0x000fca0000000800 */
.L_x_5:
[----:B------:R-:W-:Y:S02]  /*09a0*/  ULDC.64 UR4, c[0x0][0x5a0] ;  /* 0x0001680000047ab9 */ /* 0x000fe40000000a00 */
[----:B------:R-:W-:-:S04]  /*09b0*/  ISETP.NE.U32.AND P0, PT, RZ, UR4, PT ;  /* 0x00000004ff007c0c */ /* 0x000fc8000bf05070 */
[----:B------:R-:W-:-:S13]  /*09c0*/  ISETP.NE.AND.EX P0, PT, RZ, UR5, PT, P0 ;  /* 0x00000005ff007c0c */ /* 0x000fda000bf05300 */
[----:B------:R-:W-:Y:S05]  /*09d0*/  @!P0 BRA `(.L_x_7) ;  /* 0x0000000000208947 */ /* 0x000fea0003800000 */
        /* <DEDUP_REMOVED lines=8> */
.L_x_7:
        /* <DEDUP_REMOVED lines=8> */
.L_x_9:
[----:B------:R-:W-:-:S05]  /*0ae0*/  ULDC UR26, c[0x0][0x584] ;  /* 0x00016100001a7ab9 */ /* 0x000fca0000000800 */
.L_x_8:
[----:B------:R-:W0:Y:S01]  /*0af0*/  S2UR UR11, SR_CTAID.Y ;  /* 0x00000000000b79c3 */ /* 0x000e220000002600 */
[----:B------:R-:W-:Y:S01]  /*0b00*/  ULDC UR5, c[0x0][0x65c] ;  /* 0x0001970000057ab9 */ /* 0x000fe20000000800 */
[----:B------:R-:W-:Y:S01]  /*0b10*/  UISETP.NE.AND UP0, UPT, UR16, 0x2, UPT ;  /* 0x000000021000788c */ /* 0x000fe2000bf05270 */
[----:B------:R-:W-:Y:S01]  /*0b20*/  IMAD.MOV.U32 R6, RZ, RZ, -0x1 ;  /* 0xffffffffff067424 */ /* 0x000fe200078e00ff */
[----:B------:R-:W-:Y:S01]  /*0b30*/  UISETP.NE.AND UP2, UPT, UR5, 0x1, UPT ;  /* 0x000000010500788c */ /* 0x000fe2000bf45270 */
[----:B------:R-:W-:-:S03]  /*0b40*/  PRMT R3, RZ, 0x7610, R3 ;  /* 0x00007610ff037816 */ /* 0x000fc60000000003 */
[----:B------:R-:W1:Y:S01]  /*0b50*/  S2UR UR4, SR_CTAID.X ;  /* 0x00000000000479c3 */ /* 0x000e620000002500 */
[----:B------:R2:W-:Y:S06]  /*0b60*/  STL [R1+0x284], R6 ;  /* 0x0002840601007387 */ /* 0x0005ec0000100800 */
[----:B------:R-:W-:Y:S01]  /*0b70*/  @UP2 ULDC UR14, c[0x0][0x10] ;  /* 0x00000400000e2ab9 */ /* 0x000fe20000000800 */
[----:B------:R-:W-:Y:S01]  /*0b80*/  @UP2 UMOV UR7, URZ ;  /* 0x0000003f00072c82 */ /* 0x000fe20008000000 */
[----:B------:R-:W-:Y:S01]  /*0b90*/  @UP2 UMOV UR5, URZ ;  /* 0x0000003f00052c82 */ /* 0x000fe20008000000 */
[----:B------:R-:W-:Y:S01]  /*0ba0*/  @!UP2 ULDC UR10, c[0x0][0xc] ;  /* 0x00000300000aaab9 */ /* 0x000fe20000000800 */
[----:B------:R-:W3:Y:S01]  /*0bb0*/  LDC.64 R4, c[0x0][0x650] ;  /* 0x00019400ff047b82 */ /* 0x000ee20000000a00 */
[----:B0-----:R-:W-:-:S02]  /*0bc0*/  @UP2 UMOV UR9, UR11 ;  /* 0x0000000b00092c82 */ /* 0x001fc40008000000 */
[----:B------:R-:W-:Y:S01]  /*0bd0*/  @UP2 UMOV UR6, UR9 ;  /* 0x0000000900062c82 */ /* 0x000fe20008000000 */
[----:B------:R-:W-:Y:S01]  /*0be0*/  @!UP2 UMOV UR9, UR11 ;  /* 0x0000000b0009ac82 */ /* 0x000fe20008000000 */
[----:B-1----:R-:W-:-:S03]  /*0bf0*/  @UP2 UIMAD.WIDE.U32 UR14, UR4, UR14, UR6 ;  /* 0x0000000e040e22a5 */ /* 0x002fc6000f8e0006 */
[----:B------:R-:W-:Y:S01]  /*0c00*/  ULDC UR6, c[0x0][0xc] ;  /* 0x0000030000067ab9 */ /* 0x000fe20000000800 */
[----:B------:R-:W-:Y:S01]  /*0c10*/  @UP2 UIADD3 UR15, UR15, UR5, URZ ;  /* 0x000000050f0f2290 */ /* 0x000fe2000fffe03f */
[----:B------:R-:W-:Y:S02]  /*0c20*/  ULDC UR7, c[0x0][0x10] ;  /* 0x0000040000077ab9 */ /* 0x000fe40000000800 */
[----:B------:R-:W-:Y:S01]  /*0c30*/  UMOV UR5, URZ ;  /* 0x0000003f00057c82 */ /* 0x000fe20008000000 */
[----:B------:R-:W-:Y:S02]  /*0c40*/  UIMAD.WIDE.U32 UR6, UR6, UR7, URZ ;  /* 0x00000007060672a5 */ /* 0x000fe4000f8e003f */
[----:B------:R-:W-:Y:S01]  /*0c50*/  @!UP2 UIMAD.WIDE.U32 UR10, UR10, UR9, UR4 ;  /* 0x000000090a0aa2a5 */ /* 0x000fe2000f8e0004 */
[----:B------:R-:W-:Y:S02]  /*0c60*/  ULDC UR12, c[0x0][0x14] ;  /* 0x00000500000c7ab9 */ /* 0x000fe40000000800 */
[----:B------:R-:W-:-:S02]  /*0c70*/  UIMAD.WIDE.U32 UR22, UR6, UR12, URZ ;  /* 0x0000000c061672a5 */ /* 0x000fc4000f8e003f */
[----:B------:R-:W-:Y:S02]  /*0c80*/  UIMAD UR7, UR7, UR12, URZ ;  /* 0x0000000c070772a4 */ /* 0x000fe4000f8e023f */
[----:B------:R-:W-:Y:S01]  /*0c90*/  @!UP2 UMOV UR14, UR10 ;  /* 0x0000000a000eac82 */ /* 0x000fe20008000000 */
[----:B------:R-:W-:Y:S01]  /*0ca0*/  @!UP2 UMOV UR15, UR11 ;  /* 0x0000000b000fac82 */ /* 0x000fe20008000000 */
[----:B------:R-:W-:Y:S02]  /*0cb0*/  UIADD3 UR7, UR23, UR7, URZ ;  /* 0x0000000717077290 */ /* 0x000fe4000fffe03f */
[----:B------:R-:W-:-:S04]  /*0cc0*/  UIADD3 UR6, UP1, UR14, UR22, URZ ;  /* 0x000000160e067290 */ /* 0x000fc8000ff3e03f */
[----:B------:R-:W-:Y:S02]  /*0cd0*/  UIADD3.X UR10, UR15, UR7, URZ, UP1, !UPT ;  /* 0x000000070f0a7290 */ /* 0x000fe40008ffe43f */
[----:B------:R-:W-:Y:S02]  /*0ce0*/  USEL UR6, UR6, UR14, !UP0 ;  /* 0x0000000e06067287 */ /* 0x000fe4000c000000 */
[----:B------:R-:W-:-:S04]  /*0cf0*/  USEL UR10, UR10, UR15, !UP0 ;  /* 0x0000000f0a0a7287 */ /* 0x000fc8000c000000 */
[----:B---3--:R-:W-:Y:S01]  /*0d00*/  ISETP.LE.U32.AND P0, PT, R4, UR6, PT ;  /* 0x0000000604007c0c */ /* 0x008fe2000bf03070 */
[----:B--2---:R-:W-:Y:S02]  /*0d10*/  IMAD.U32 R6, RZ, RZ, UR6 ;  /* 0x00000006ff067e24 */ /* 0x004fe4000f8e00ff */
[----:B------:R-:W-:-:S05]  /*0d20*/  IMAD.U32 R4, RZ, RZ, UR10 ;  /* 0x0000000aff047e24 */ /* 0x000fca000f8e00ff */
[----:B------:R-:W-:Y:S01]  /*0d30*/  ISETP.GE.U32.AND.EX P0, PT, R4, R5, PT, P0 ;  /* 0x000000050400720c */ /* 0x000fe20003f06100 */
[----:B------:R-:W-:Y:S02]  /*0d40*/  IMAD.MOV.U32 R5, RZ, RZ, -0x1 ;  /* 0xffffffffff057424 */ /* 0x000fe400078e00ff */
[----:B------:R-:W-:-:S03]  /*0d50*/  IMAD.MOV.U32 R4, RZ, RZ, -0x1 ;  /* 0xffffffffff047424 */ /* 0x000fc600078e00ff */
[----:B------:R0:W-:Y:S04]  /*0d60*/  STL [R1+0x288], R5 ;  /* 0x0002880501007387 */ /* 0x0001e80000100800 */
[----:B------:R1:W-:Y:S01]  /*0d70*/  STL [R1+0x278], R4 ;  /* 0x0002780401007387 */ /* 0x0003e20000100800 */
[----:B0-----:R-:W-:-:S05]  /*0d80*/  IMAD.U32 R5, RZ, RZ, UR10 ;  /* 0x0000000aff057e24 */ /* 0x001fca000f8e00ff */
[----:B------:R1:W-:Y:S04]  /*0d90*/  STL [R1+0x27c], R5 ;  /* 0x00027c0501007387 */ /* 0x0003e80000100800 */
[----:B------:R1:W-:Y:S01]  /*0da0*/  STL [R1+0x280], R6 ;  /* 0x0002800601007387 */ /* 0x0003e20000100800 */
[----:B------:R-:W-:Y:S05]  /*0db0*/  @P0 BRA `(.L_x_10) ;  /* 0x0000000400980947 */ /* 0x000fea0003800000 */
[----:B------:R-:W-:Y:S01]  /*0dc0*/  I2FP.F32.U32 R3, UR4 ;  /* 0x0000000400037c45 */ /* 0x000fe20008201000 */
[----:B------:R-:W-:Y:S01]  /*0dd0*/  ULDC.64 UR20, c[0x0][0x628] ;  /* 0x00018a0000147ab9 */ /* 0x000fe20000000a00 */
[----:B------:R-:W-:Y:S01]  /*0de0*/  ULDC UR6, c[0x0][0x150] ;  /* 0x0000540000067ab9 */ /* 0x000fe20000000800 */
[----:B------:R-:W-:Y:S01]  /*0df0*/  ISETP.NE.U32.AND P0, PT, RZ, UR20, PT ;  /* 0x00000014ff007c0c */ /* 0x000fe2000bf05070 */
[----:B------:R-:W-:Y:S01]  /*0e00*/  ULDC UR28, c[0x0][0x630] ;  /* 0x00018c00001c7ab9 */ /* 0x000fe20000000800 */
[----:B------:R-:W-:Y:S01]  /*0e10*/  FMUL R3, R3, UR6 ;  /* 0x0000000603037c20 */ /* 0x000fe20008400000 */
[----:B------:R-:W-:Y:S01]  /*0e20*/  R2UR UR29, R6 ;  /* 0x00000000061d72ca */ /* 0x000fe200000e0000 */
[----:B------:R-:W-:Y:S01]  /*0e30*/  ULDC UR31, c[0x0][0x154] ;  /* 0x00005500001f7ab9 */ /* 0x000fe20000000800 */
[----:B------:R-:W-:Y:S01]  /*0e40*/  ISETP.NE.AND.EX P0, PT, RZ, UR21, PT, P0 ;  /* 0x00000015ff007c0c */ /* 0x000fe2000bf05300 */
[----:B-1----:R0:W1:Y:S01]  /*0e50*/  F2I.U32.TRUNC.NTZ R4, R3 ;  /* 0x0000000300047305 */ /* 0x002062000020f000 */
[----:B------:R-:W-:-:S02]  /*0e60*/  R2UR UR30, R5 ;  /* 0x00000000051e72ca */ /* 0x000fc400000e0000 */
[----:B------:R-:W-:Y:S02]  /*0e70*/  R2UR UR10, R6 ;  /* 0x00000000060a72ca */ /* 0x000fe400000e0000 */
[----:B------:R-:W-:-:S07]  /*0e80*/  R2UR UR11, R5 ;  /* 0x00000000050b72ca */ /* 0x000fce00000e0000 */
[----:B0-----:R-:W-:Y:S08]  /*0e90*/  @!P0 BRA `(.L_x_11) ;  /* 0x0000000000308947 */ /* 0x001ff00003800000 */
[----:B------:R-:W-:Y:S01]  /*0ea0*/  R2UR UR10, R6 ;  /* 0x00000000060a72ca */ /* 0x000fe200000e0000 */
[----:B------:R-:W-:Y:S01]  /*0eb0*/  ULDC UR6, c[0x0][0x634] ;  /* 0x00018d0000067ab9 */ /* 0x000fe20000000800 */
[----:B------:R-:W-:-:S11]  /*0ec0*/  R2UR UR12, R5 ;  /* 0x00000000050c72ca */ /* 0x000fd600000e0000 */
[----:B------:R-:W-:-:S04]  /*0ed0*/  UIADD3 UR6, UP1, UR10, UR6, URZ ;  /* 0x000000060a067290 */ /* 0x000fc8000ff3e03f */
[----:B------:R-:W-:-:S04]  /*0ee0*/  UIADD3.X UR12, URZ, UR12, URZ, UP1, !UPT ;  /* 0x0000000c3f0c7290 */ /* 0x000fc80008ffe43f */
[----:B------:R-:W-:-:S04]  /*0ef0*/  UIMAD.WIDE.U32 UR10, UR12, UR20, URZ ;  /* 0x000000140c0a72a5 */ /* 0x000fc8000f8e003f */
[----:B------:R-:W-:Y:S02]  /*0f00*/  UIMAD.WIDE.U32 UR14, UP1, UR6, UR21, UR10 ;  /* 0x00000015060e72a5 */ /* 0x000fe4000f82000a */
[----:B------:R-:W-:Y:S02]  /*0f10*/  UIMAD.WIDE.U32 UR10, UR6, UR20, URZ ;  /* 0x00000014060a72a5 */ /* 0x000fe4000f8e003f */
[----:B------:R-:W-:Y:S02]  /*0f20*/  UIADD3.X UR17, URZ, URZ, URZ, UP1, !UPT ;  /* 0x0000003f3f117290 */ /* 0x000fe40008ffe43f */
[----:B------:R-:W-:Y:S01]  /*0f30*/  UIADD3 URZ, UP1, UR11, UR14, URZ ;  /* 0x0000000e0b3f7290 */ /* 0x000fe2000ff3e03f */
[----:B------:R-:W-:-:S03]  /*0f40*/  UMOV UR16, UR15 ;  /* 0x0000000f00107c82 */ /* 0x000fc60008000000 */
[----:B------:R-:W-:-:S12]  /*0f50*/  UIMAD.WIDE.U32.X UR10, UR12, UR21, UR16, UP1 ;  /* 0x000000150c0a72a5 */ /* 0x000fd800088e0410 */
.L_x_11:
[----:B------:R-:W-:Y:S01]  /*0f60*/  USHF.R.U64 UR5, UR10, UR28, UR11 ;  /* 0x0000001c0a057299 */ /* 0x000fe2000800120b */
[----:B------:R-:W-:Y:S01]  /*0f70*/  I2FP.F32.U32 R3, UR9 ;  /* 0x0000000900037c45 */ /* 0x000fe20008201000 */
[----:B------:R-:W-:Y:S01]  /*0f80*/  USHF.R.U32.HI UR6, URZ, UR28, UR11 ;  /* 0x0000001c3f067299 */ /* 0x000fe2000801160b */
[----:B-1----:R-:W-:Y:S01]  /*0f90*/  R2UR UR17, R4 ;  /* 0x00000000041172ca */ /* 0x002fe200000e0000 */
[----:B------:R-:W-:Y:S02]  /*0fa0*/  UIADD3 UR28, UP1, URZ, -UR5, URZ ;  /* 0x800000053f1c7290 */ /* 0x000fe4000ff3e03f */
[----:B------:R-:W-:Y:S01]  /*0fb0*/  FMUL R3, R3, UR31 ;  /* 0x0000001f03037c20 */ /* 0x000fe20008400000 */
[----:B------:R-:W-:Y:S01]  /*0fc0*/  ULDC.64 UR10, c[0x0][0x620] ;  /* 0x00018800000a7ab9 */ /* 0x000fe20000000a00 */
[----:B------:R-:W-:Y:S01]  /*0fd0*/  UIADD3.X UR6, URZ, ~UR6, URZ, UP1, !UPT ;  /* 0x800000063f067290 */ /* 0x000fe20008ffe43f */
[----:B------:R-:W-:Y:S01]  /*0fe0*/  UMOV UR14, UR29 ;  /* 0x0000001d000e7c82 */ /* 0x000fe20008000000 */
[----:B------:R-:W-:-:S02]  /*0ff0*/  UMOV UR15, UR30 ;  /* 0x0000001e000f7c82 */ /* 0x000fc40008000000 */
[----:B------:R-:W0:Y:S01]  /*1000*/  F2I.U32.TRUNC.NTZ R3, R3 ;  /* 0x0000000300037305 */ /* 0x000e22000020f000 */
[----:B------:R-:W-:Y:S02]  /*1010*/  UIMAD UR6, UR6, UR10, URZ ;  /* 0x0000000a060672a4 */ /* 0x000fe4000f8e023f */
[----:B------:R-:W-:Y:S02]  /*1020*/  UIMAD.WIDE.U32 UR14, UR28, UR10, UR14 ;  /* 0x0000000a1c0e72a5 */ /* 0x000fe4000f8e000e */
[----:B------:R-:W-:Y:S01]  /*1030*/  UIMAD UR28, UR28, UR11, UR6 ;  /* 0x0000000b1c1c72a4 */ /* 0x000fe2000f8e0206 */
[----:B------:R-:W-:Y:S01]  /*1040*/  ULDC UR29, c[0x0][0x618] ;  /* 0x00018600001d7ab9 */ /* 0x000fe20000000800 */
[----:B------:R-:W-:Y:S02]  /*1050*/  ULDC UR33, c[0x0][0x658] ;  /* 0x0001960000217ab9 */ /* 0x000fe40000000800 */
[----:B------:R-:W-:Y:S01]  /*1060*/  UIADD3 UR28, UR15, UR28, URZ ;  /* 0x0000001c0f1c7290 */ /* 0x000fe2000fffe03f */
[----:B------:R-:W-:Y:S01]  /*1070*/  UMOV UR16, 0xffffffff ;  /* 0xffffffff00107882 */ /* 0x000fe20000000000 */
[----:B------:R-:W-:Y:S01]  /*1080*/  ULDC.64 UR10, c[0x0][0x640] ;  /* 0x00019000000a7ab9 */ /* 0x000fe20000000a00 */
[----:B------:R-:W-:Y:S01]  /*1090*/  USHF.L.U32 UR16, UR16, UR33, URZ ;  /* 0x0000002110107299 */ /* 0x000fe2000800063f */
[----:B------:R-:W-:Y:S01]  /*10a0*/  ISETP.NE.U32.AND P0, PT, RZ, UR10, PT ;  /* 0x0000000aff007c0c */ /* 0x000fe2000bf05070 */
[----:B------:R-:W-:Y:S01]  /*10b0*/  USHF.R.U64 UR14, UR14, UR29, UR28 ;  /* 0x0000001d0e0e7299 */ /* 0x000fe2000800121c */
[----:B0-----:R-:W-:Y:S01]  /*10c0*/  R2UR UR21, R3 ;  /* 0x00000000031572ca */ /* 0x001fe200000e0000 */
[----:B------:R-:W-:Y:S01]  /*10d0*/  UMOV UR30, 0x1 ;  /* 0x00000001001e7882 */ /* 0x000fe20000000000 */
[----:B------:R-:W-:Y:S01]  /*10e0*/  USHF.R.U32.HI UR28, URZ, UR29, UR28 ;  /* 0x0000001d3f1c7299 */ /* 0x000fe2000801161c */
[----:B------:R-:W-:Y:S01]  /*10f0*/  ISETP.NE.AND.EX P0, PT, RZ, UR11, PT, P0 ;  /* 0x0000000bff007c0c */ /* 0x000fe2000bf05300 */
[----:B------:R-:W-:Y:S01]  /*1100*/  ULDC UR31, c[0x0][0x608] ;  /* 0x00018200001f7ab9 */ /* 0x000fe20000000800 */
[----:B------:R-:W-:-:S02]  /*1110*/  USHF.L.U32 UR15, UR30, UR33, URZ ;  /* 0x000000211e0f7299 */ /* 0x000fc4000800063f */
[----:B------:R-:W-:Y:S02]  /*1120*/  ULOP3.LUT UR30, URZ, UR16, URZ, 0x33, !UPT ;  /* 0x000000103f1e7292 */ /* 0x000fe4000f8e333f */
[----:B------:R-:W-:Y:S02]  /*1130*/  USHF.R.U64 UR35, UR14, UR31, UR28 ;  /* 0x0000001f0e237299 */ /* 0x000fe4000800121c */
[----:B------:R-:W-:Y:S02]  /*1140*/  USHF.R.U32.HI UR16, URZ, UR31, UR28 ;  /* 0x0000001f3f107299 */ /* 0x000fe4000801161c */
[----:B------:R-:W-:Y:S02]  /*1150*/  UIADD3 UR17, -UR17, URZ, URZ ;  /* 0x0000003f11117290 */ /* 0x000fe4000fffe13f */
[----:B------:R-:W-:Y:S02]  /*1160*/  USHF.R.U64 UR36, UR35, UR33, UR16 ;  /* 0x0000002123247299 */ /* 0x000fe40008001210 */
[----:B------:R-:W-:Y:S01]  /*1170*/  USHF.R.U32.HI UR31, URZ, UR33, UR16 ;  /* 0x000000213f1f7299 */ /* 0x000fe20008011610 */
[----:B------:R-:W-:Y:S01]  /*1180*/  ULDC UR20, c[0x0][0x144] ;  /* 0x0000510000147ab9 */ /* 0x000fe20000000800 */
[----:B------:R-:W-:Y:S01]  /*1190*/  ULDC UR6, c[0x0][0x600] ;  /* 0x0001800000067ab9 */ /* 0x000fe20000000800 */
[----:B------:R-:W-:-:S02]  /*11a0*/  UIMAD UR4, UR20, UR17, UR4 ;  /* 0x00000011140472a4 */ /* 0x000fc4000f8e0204 */
[----:B------:R-:W-:Y:S02]  /*11b0*/  UIADD3 UR12, UR6, -0x1, URZ ;  /* 0xffffffff060c7890 */ /* 0x000fe4000fffe03f */
[----:B------:R-:W-:Y:S01]  /*11c0*/  UIADD3 UR32, -UR21, URZ, URZ ;  /* 0x0000003f15207290 */ /* 0x000fe2000fffe13f */
[----:B------:R-:W-:Y:S01]  /*11d0*/  ULDC UR37, c[0x0][0x148] ;  /* 0x0000520000257ab9 */ /* 0x000fe20000000800 */
[----:B------:R-:W-:Y:S01]  /*11e0*/  ULDC UR33, c[0x0][0x648] ;  /* 0x0001920000217ab9 */ /* 0x000fe20000000800 */
[----:B------:R-:W-:Y:S01]  /*11f0*/  ULDC UR34, c[0x0][0x638] ;  /* 0x00018e0000227ab9 */ /* 0x000fe20000000800 */
[----:B------:R-:W-:Y:S01]  /*1200*/  UMOV UR16, UR36 ;  /* 0x0000002400107c82 */ /* 0x000fe20008000000 */
[----:B------:R-:W-:Y:S01]  /*1210*/  UMOV UR17, UR31 ;  /* 0x0000001f00117c82 */ /* 0x000fe20008000000 */
[----:B------:R-:W-:Y:S06]  /*1220*/  @!P0 BRA `(.L_x_12) ;  /* 0x0000000000308947 */ /* 0x000fec0003800000 */
[----:B------:R-:W-:Y:S02]  /*1230*/  ULDC UR28, c[0x0][0x64c] ;  /* 0x00019300001c7ab9 */ /* 0x000fe40000000800 */
        /* <DEDUP_REMOVED lines=8> */
[----:B------:R-:W-:-:S07]  /*12c0*/  UIMAD.WIDE.U32.X UR10, UR31, UR11, UR28, UP1 ;  /* 0x0000000b1f0a72a5 */ /* 0x000fce00088e041c */
[----:B------:R-:W-:Y:S01]  /*12d0*/  UMOV UR16, UR10 ;  /* 0x0000000a00107c82 */ /* 0x000fe20008000000 */
[----:B------:R-:W-:-:S05]  /*12e0*/  UMOV UR17, UR11 ;  /* 0x0000000b00117c82 */ /* 0x000fca0008000000 */
.L_x_12:
[----:B------:R-:W-:Y:S01]  /*12f0*/  USHF.R.U64 UR10, UR16, UR33, UR17 ;  /* 0x00000021100a7299 */ /* 0x000fe20008001211 */
[----:B------:R-:W-:Y:S01]  /*1300*/  IMAD.U32 R6, RZ, RZ, UR5 ;  /* 0x00000005ff067e24 */ /* 0x000fe2000f8e00ff */
[----:B------:R-:W-:Y:S01]  /*1310*/  @UP2 UIMAD UR4, UR37, UR32, UR9 ;  /* 0x00000020250422a4 */ /* 0x000fe2000f8e0209 */
[----:B------:R-:W-:Y:S01]  /*1320*/  IMAD.MOV.U32 R3, RZ, RZ, 0x1 ;  /* 0x00000001ff037424 */ /* 0x000fe200078e00ff */
[----:B------:R-:W-:Y:S02]  /*1330*/  ULOP3.LUT UR30, UR35, UR30, URZ, 0xc0, !UPT ;  /* 0x0000001e231e7292 */ /* 0x000fe4000f8ec03f */
[----:B------:R-:W-:Y:S01]  /*1340*/  UIADD3 UR9, -UR10, URZ, URZ ;  /* 0x0000003f0a097290 */ /* 0x000fe2000fffe13f */
[----:B------:R0:W-:Y:S01]  /*1350*/  STL [R1+0x278], R6 ;  /* 0x0002780601007387 */ /* 0x0001e20000100800 */
[----:B------:R-:W-:Y:S02]  /*1360*/  ULOP3.LUT UR12, UR14, UR12, URZ, 0xc0, !UPT ;  /* 0x0000000c0e0c7292 */ /* 0x000fe4000f8ec03f */
[----:B------:R-:W-:-:S02]  /*1370*/  UIMAD UR15, UR15, UR10, UR30 ;  /* 0x0000000a0f0f72a4 */ /* 0x000fc4000f8e021e */
[----:B------:R-:W-:Y:S01]  /*1380*/  UIMAD UR9, UR9, UR34, UR36 ;  /* 0x00000022090972a4 */ /* 0x000fe2000f8e0224 */
[----:B------:R-:W-:Y:S02]  /*1390*/  ULDC UR10, c[0x0][0x610] ;  /* 0x00018400000a7ab9 */ /* 0x000fe40000000800 */
[----:B------:R-:W-:Y:S02]  /*13a0*/  UIMAD UR4, UR15, UR10, UR4 ;  /* 0x0000000a0f0472a4 */ /* 0x000fe4000f8e0204 */
[----:B------:R-:W-:-:S04]  /*13b0*/  UIMAD UR9, UR9, UR6, UR12 ;  /* 0x00000006090972a4 */ /* 0x000fc8000f8e020c */
[----:B------:R-:W-:Y:S02]  /*13c0*/  USEL UR6, UR9, UR4, !UP2 ;  /* 0x0000000409067287 */ /* 0x000fe4000d000000 */
[----:B------:R-:W-:-:S04]  /*13d0*/  USEL UR4, UR4, UR9, !UP2 ;  /* 0x0000000904047287 */ /* 0x000fc8000d000000 */
[----:B------:R-:W-:Y:S02]  /*13e0*/  IMAD.U32 R5, RZ, RZ, UR6 ;  /* 0x00000006ff057e24 */ /* 0x000fe4000f8e00ff */
[----:B------:R-:W-:-:S05]  /*13f0*/  IMAD.U32 R4, RZ, RZ, UR4 ;  /* 0x00000004ff047e24 */ /* 0x000fca000f8e00ff */
[----:B------:R0:W-:Y:S04]  /*1400*/  STL [R1+0x284], R4 ;  /* 0x0002840401007387 */ /* 0x0001e80000100800 */
[----:B------:R0:W-:Y:S02]  /*1410*/  STL [R1+0x288], R5 ;  /* 0x0002880501007387 */ /* 0x0001e40000100800 */
.L_x_10:
[----:B------:R-:W-:Y:S02]  /*1420*/  ULDC UR4, c[0x0][0x28c] ;  /* 0x0000a30000047ab9 */ /* 0x000fe40000000800 */
[----:B------:R-:W-:-:S04]  /*1430*/  UIADD3 UR4, UR4, 0x1f, URZ ;  /* 0x0000001f04047890 */ /* 0x000fc8000fffe03f */
[----:B------:R-:W-:-:S04]  /*1440*/  USHF.R.S32.HI UR5, URZ, 0x1f, UR4 ;  /* 0x0000001f3f057899 */ /* 0x000fc80008011404 */
[----:B------:R-:W-:-:S04]  /*1450*/  ULEA.HI UR5, UR5, UR4, URZ, 0x5 ;  /* 0x0000000405057291 */ /* 0x000fc8000f8f283f */
[----:B------:R-:W-:Y:S01]  /*1460*/  USHF.R.S32.HI UR14, URZ, 0x5, UR5 ;  /* 0x000000053f0e7899 */ /* 0x000fe20008011405 */
[----:B------:R-:W-:Y:S11]  /*1470*/  @!P1 BRA `(.L_x_13) ;  /* 0x0000017c00489947 */ /* 0x000ff60003800000 */
[----:B------:R-:W-:-:S06]  /*1480*/  UISETP.GT.U32.AND UP1, UPT, UR18, 0x1, UPT ;  /* 0x000000011200788c */ /* 0x000fcc000bf24070 */
[----:B------:R-:W-:-:S13]  /*1490*/  PLOP3.LUT P0, PT, PT, PT, UP1, 0x80, 0x0 ;  /* 0x000000000000781c */ /* 0x000fda0003f0f018 */
[----:B------:R-:W-:Y:S05]  /*14a0*/  @P0 EXIT ;  /* 0x000000000000094d */ /* 0x000fea0003800000 */
.L_x_14:
[----:B------:R-:W-:-:S08]  /*14b0*/  NOP ;  /* 0x0000000000007918 */ /* 0x000fd00000000000 */
[----:B------:R-:W2:Y:S02]  /*14c0*/  USETMAXREG.TRY_ALLOC.CTAPOOL UP1, 0xe8 ;  /* 0x000000e8000079c8 */ /* 0x000ea40008020600 */
[----:B--2---:R-:W-:-:S13]  /*14d0*/  PLOP3.LUT P0, PT, PT, PT, UP1, 0x80, 0x0 ;  /* 0x000000000000781c */ /* 0x004fda0003f0f018 */
[----:B------:R-:W-:Y:S05]  /*14e0*/  @!P0 BRA `(.L_x_14) ;  /* 0xfffffffc00f08947 */ /* 0x000fea000383ffff */
[----:B------:R-:W-:-:S13]  /*14f0*/  LOP3.LUT P0, RZ, R3, 0xff, RZ, 0xc0, !PT ;  /* 0x000000ff03ff7812 */ /* 0x000fda000780c0ff */
[----:B------:R-:W-:Y:S05]  /*1500*/  @!P0 EXIT ;  /* 0x000000000000894d */ /* 0x000fea0003800000 */
[----:B------:R-:W2:Y:S01]  /*1510*/  S2UR UR4, SR_CgaCtaId ;  /* 0x00000000000479c3 */ /* 0x000ea20000008800 */
[----:B------:R-:W-:Y:S01]  /*1520*/  SHF.R.S32.HI R3, RZ, 0x1f, R0 ;  /* 0x0000001fff037819 */ /* 0x000fe20000011400 */
[----:B------:R-:W-:Y:S01]  /*1530*/  UIADD3 UR6, UR19, -0x1, URZ ;  /* 0xffffffff13067890 */ /* 0x000fe2000fffe03f */
[----:B------:R-:W-:Y:S02]  /*1540*/  UMOV UR16, 0x400 ;  /* 0x0000040000107882 */ /* 0x000fe40000000000 */
[CC--:B01----:R-:W-:Y:S01]  /*1550*/  LEA.HI R4, R3.reuse, R0.reuse, RZ, 0x2 ;  /* 0x0000000003047211 */ /* 0x0c3fe200078f10ff */
[----:B------:R-:W-:Y:S01]  /*1560*/  USHF.R.U32.HI UR5, URZ, 0x4, UR14 ;  /* 0x000000043f057899 */ /* 0x000fe2000801160e */
[----:B------:R-:W-:Y:S01]  /*1570*/  LEA.HI R3, R3, R0, RZ, 0x5 ;  /* 0x0000000003037211 */ /* 0x000fe200078f28ff */
[----:B------:R-:W-:Y:S01]  /*1580*/  UISETP.LT.AND UP1, UPT, UR14, 0x1, UPT ;  /* 0x000000010e00788c */ /* 0x000fe2000bf21270 */
[--C-:B------:R-:W-:Y:S01]  /*1590*/  SHF.R.S32.HI R2, RZ, 0x2, R4.reuse ;  /* 0x00000002ff027819 */ /* 0x100fe20000011404 */
[----:B------:R-:W-:Y:S01]  /*15a0*/  ULOP3.LUT UR15, UR14, 0xf, URZ, 0xc0, !UPT ;  /* 0x0000000f0e0f7892 */ /* 0x000fe2000f8ec03f */
[----:B------:R-:W-:Y:S01]  /*15b0*/  SHF.R.S32.HI R5, RZ, 0x1f, R4 ;  /* 0x0000001fff057819 */ /* 0x000fe20000011404 */
[----:B------:R-:W-:Y:S01]  /*15c0*/  ULOP3.LUT UR5, UR5, 0x1, URZ, 0xc0, !UPT ;  /* 0x0000000105057892 */ /* 0x000fe2000f8ec03f */
[----:B------:R-:W-:Y:S01]  /*15d0*/  SHF.R.S32.HI R7, RZ, 0x5, R3 ;  /* 0x00000005ff077819 */ /* 0x000fe20000011403 */
[----:B------:R-:W-:Y:S01]  /*15e0*/  USEL UR12, UR14, 0x1, UP1 ;  /* 0x000000010e0c7887 */ /* 0x000fe20008800000 */
[----:B------:R-:W-:Y:S01]  /*15f0*/  LEA.HI R5, R5, R2, RZ, 0x3 ;  /* 0x0000000205057211 */ /* 0x000fe200078f18ff */
[----:B------:R-:W-:-:S02]  /*1600*/  USEL UR15, UR15, URZ, !UP0 ;  /* 0x0000003f0f0f7287 */ /* 0x000fc4000c000000 */
[----:B------:R-:W-:Y:S01]  /*1610*/  UISETP.NE.AND UP1, UPT, UR6, URZ, UPT ;  /* 0x0000003f0600728c */ /* 0x000fe2000bf25270 */
[----:B------:R-:W-:Y:S01]  /*1620*/  LOP3.LUT R5, R5, 0xfffffff8, RZ, 0xc0, !PT ;  /* 0xfffffff805057812 */ /* 0x000fe200078ec0ff */
[----:B------:R-:W-:Y:S02]  /*1630*/  UISETP.EQ.U32.AND UP0, UPT, UR5, 0x1, !UP0 ;  /* 0x000000010500788c */ /* 0x000fe4000c702070 */
[----:B------:R-:W-:Y:S02]  /*1640*/  ULOP3.LUT UR32, UR13, 0x1, URZ, 0xfc, !UPT ;  /* 0x000000010d207892 */ /* 0x000fe4000f8efc3f */
[----:B--2---:R-:W-:Y:S01]  /*1650*/  ULEA UR16, UR4, UR16, 0x18 ;  /* 0x0000001004107291 */ /* 0x004fe2000f8ec03f */
[----:B------:R-:W-:Y:S01]  /*1660*/  IMAD.IADD R2, R2, 0x1, -R5 ;  /* 0x0000000102027824 */ /* 0x000fe200078e0a05 */
[----:B------:R-:W-:Y:S01]  /*1670*/  USHF.L.U32 UR4, UR6, 0x3, URZ ;  /* 0x0000000306047899 */ /* 0x000fe2000800063f */
[----:B------:R-:W-:Y:S01]  /*1680*/  LOP3.LUT R5, R4, 0xfffffffc, RZ, 0xc0, !PT ;  /* 0xfffffffc04057812 */ /* 0x000fe200078ec0ff */
[----:B------:R-:W-:Y:S01]  /*1690*/  UIADD3 UR30, UR16, 0x110, URZ ;  /* 0x00000110101e7890 */ /* 0x000fe2000fffe03f */
[--C-:B------:R-:W-:Y:S01]  /*16a0*/  IMAD R4, R7, -0x10, -R2.reuse ;  /* 0xfffffff007047824 */ /* 0x100fe200078e0a02 */
[----:B------:R-:W-:Y:S01]  /*16b0*/  ULOP3.LUT UR4, UR4, 0x8, URZ, 0xc0, !UPT ;  /* 0x0000000804047892 */ /* 0x000fe2000f8ec03f */
[----:B------:R-:W-:Y:S01]  /*16c0*/  SHF.R.S32.HI R3, RZ, 0x1f, R2 ;  /* 0x0000001fff037819 */ /* 0x000fe20000011402 */
[----:B------:R-:W-:Y:S01]  /*16d0*/  IMAD.IADD R0, R0, 0x1, -R5 ;  /* 0x0000000100007824 */ /* 0x000fe200078e0a05 */
[----:B------:R-:W-:-:S02]  /*16e0*/  USHF.L.U32 UR31, UR14, 0x1, URZ ;  /* 0x000000010e1f7899 */ /* 0x000fc4000800063f */
[----:B------:R-:W-:Y:S01]  /*16f0*/  ULOP3.LUT UR33, UR4, 0x8, URZ, 0x3c, !UPT ;  /* 0x0000000804217892 */ /* 0x000fe2000f8e3c3f */
[----:B------:R-:W-:Y:S01]  /*1700*/  IMAD.WIDE R2, R7, 0x10, R2 ;  /* 0x0000001007027825 */ /* 0x000fe200078e0202 */
[----:B------:R-:W-:Y:S01]  /*1710*/  ULOP3.LUT UR18, UR4, 0x18, URZ, 0x3c, !UPT ;  /* 0x0000001804127892 */ /* 0x000fe2000f8e3c3f */
[----:B------:R0:W-:Y:S01]  /*1720*/  STL [R1+0x28c], R0 ;  /* 0x00028c0001007387 */ /* 0x0001e20000100800 */
[----:B------:R-:W-:Y:S01]  /*1730*/  UIADD3 UR12, -UR12, UR14, URZ ;  /* 0x0000000e0c0c7290 */ /* 0x000fe2000fffe13f */
[----:B------:R-:W-:Y:S01]  /*1740*/  ULDC UR4, c[0x0][0x284] ;  /* 0x0000a10000047ab9 */ /* 0x000fe20000000800 */
[----:B------:R-:W-:Y:S02]  /*1750*/  USEL UR29, URZ, 0x1, UP1 ;  /* 0x000000013f1d7887 */ /* 0x000fe40008800000 */
[----:B------:R-:W-:Y:S02]  /*1760*/  ULEA UR19, UR19, UR30, 0x3 ;  /* 0x0000001e13137291 */ /* 0x000fe4000f8e183f */
[----:B------:R-:W-:Y:S01]  /*1770*/  USEL UR17, URZ, 0x1, !UP0 ;  /* 0x000000013f117887 */ /* 0x000fe2000c000000 */
[----:B0-----:R-:W-:-:S05]  /*1780*/  VIADD R0, R4, UR4 ;  /* 0x0000000404007c36 */ /* 0x001fca0008000000 */
[----:B------:R0:W-:Y:S04]  /*1790*/  STL [R1+0x298], R0 ;  /* 0x0002980001007387 */ /* 0x0001e80000100800 */
[----:B------:R0:W-:Y:S02]  /*17a0*/  STL.64 [R1+0x290], R2 ;  /* 0x0002900201007387 */ /* 0x0001e40000100a00 */
.L_x_425:
[----:B0-----:R-:W-:Y:S01]  /*17b0*/  IMAD.U32 R0, RZ, RZ, UR29 ;  /* 0x0000001dff007e24 */ /* 0x001fe2000f8e00ff */
[----:B--2---:R-:W0:Y:S01]  /*17c0*/  LDC R2, c[0x0][0x28c] ;  /* 0x0000a300ff027b82 */ /* 0x004e220000000800 */
[----:B------:R-:W-:Y:S01]  /*17d0*/  UMOV UR4, URZ ;  /* 0x0000003f00047c82 */ /* 0x000fe20008000000 */
[----:B------:R-:W-:Y:S02]  /*17e0*/  UMOV UR20, UR15 ;  /* 0x0000000f00147c82 */ /* 0x000fe40008000000 */
[----:B------:R-:W-:-:S04]  /*17f0*/  SHF.L.U32 R0, R0, 0x1f, RZ ;  /* 0x0000001f00007819 */ /* 0x000fc800000006ff */
[----:B-1----:R-:W1:Y:S01]  /*1800*/  SYNCS.PHASECHK.TRANS64.TRYWAIT P0, [UR19+-0x8], R0 ;  /* 0xfffff800ff0075a7 */ /* 0x002e620008000153 */
[----:B0-----:R-:W-:Y:S01]  /*1810*/  ISETP.GE.AND P1, PT, R2, 0x1, PT ;  /* 0x000000010200780c */ /* 0x001fe20003f26270 */
[----:B-1--4-:R-:W-:-:S12]  /*1820*/  @!P0 BRA `(.L_x_15) ;  /* 0x00000190003c8947 */ /* 0x012fd80003800000 */
.L_x_459:
[----:B------:R1:W-:Y:S01]  /*1830*/  STL [R1+0x274], RZ ;  /* 0x000274ff01007387 */ /* 0x0003e20000100800 */
[----:B------:R-:W-:Y:S01]  /*1840*/  UMOV UR5, URZ ;  /* 0x0000003f00057c82 */ /* 0x000fe20008000000 */
[----:B------:R-:W-:Y:S01]  /*1850*/  UMOV UR6, URZ ;  /* 0x0000003f00067c82 */ /* 0x000fe20008000000 */
[----:B0-----:R-:W-:Y:S01]  /*1860*/  IMAD.MOV.U32 R0, RZ, RZ, RZ ;  /* 0x000000ffff007224 */ /* 0x001fe200078e00ff */
[----:B------:R1:W-:Y:S01]  /*1870*/  STL [R1+0x270], RZ ;  /* 0x000270ff01007387 */ /* 0x0003e20000100800 */
[----:B------:R-:W-:Y:S02]  /*1880*/  CS2R R2, SRZ ;  /* 0x0000000000027805 */ /* 0x000fe4000001ff00 */
[----:B------:R-:W-:Y:S02]  /*1890*/  CS2R R4, SRZ ;  /* 0x0000000000047805 */ /* 0x000fe4000001ff00 */
[----:B------:R-:W-:Y:S01]  /*18a0*/  CS2R R6, SRZ ;  /* 0x0000000000067805 */ /* 0x000fe2000001ff00 */
[----:B------:R1:W-:Y:S01]  /*18b0*/  STL [R1+0x26c], RZ ;  /* 0x00026cff01007387 */ /* 0x0003e20000100800 */
[----:B------:R-:W-:-:S02]  /*18c0*/  CS2R R8, SRZ ;  /* 0x0000000000087805 */ /* 0x000fc4000001ff00 */
[----:B------:R-:W-:Y:S02]  /*18d0*/  CS2R R10, SRZ ;  /* 0x00000000000a7805 */ /* 0x000fe4000001ff00 */
[----:B------:R-:W-:Y:S01]  /*18e0*/  CS2R R12, SRZ ;  /* 0x00000000000c7805 */ /* 0x000fe2000001ff00 */
        /* <DEDUP_REMOVED lines=13> */
[----:B------:R-:W-:Y:S01]  /*19c0*/  CS2R R224, SRZ ;  /* 0x0000000000e07805 */ /* 0x000fe2000001ff00 */
[----:B------:R-:W-:Y:S01]  /*19d0*/  IMAD.MOV.U32 R226, RZ, RZ, RZ ;  /* 0x000000ffffe27224 */ /* 0x000fe200078e00ff */
[----:B------:R-:W-:Y:S01]  /*19e0*/  CS2R R120, SRZ ;  /* 0x0000000000787805 */ /* 0x000fe2000001ff00 */
[----:B------:R1:W-:Y:S01]  /*19f0*/  STL [R1+0x258], RZ ;  /* 0x000258ff01007387 */ /* 0x0003e20000100800 */
[----:B------:R-:W-:Y:S01]  /*1a00*/  IMAD.U32 R227, RZ, RZ, UR17 ;  /* 0x00000011ffe37e24 */ /* 0x000fe2000f8e00ff */
[----:B------:R-:W-:-:S02]  /*1a10*/  CS2R R122, SRZ ;  /* 0x00000000007a7805 */ /* 0x000fc4000001ff00 */
[----:B------:R-:W-:Y:S01]  /*1a20*/  CS2R R124, SRZ ;  /* 0x00000000007c7805 */ /* 0x000fe2000001ff00 */
[----:B------:R1:W-:Y:S01]  /*1a30*/  STL [R1+0x254], RZ ;  /* 0x000254ff01007387 */ /* 0x0003e20000100800 */
[----:B------:R-:W-:Y:S02]  /*1a40*/  CS2R R126, SRZ ;  /* 0x00000000007e7805 */ /* 0x000fe4000001ff00 */
[----:B------:R-:W-:Y:S02]  /*1a50*/  CS2R R128, SRZ ;  /* 0x0000000000807805 */ /* 0x000fe4000001ff00 */
[----:B------:R-:W-:Y:S01]  /*1a60*/  CS2R R130, SRZ ;  /* 0x0000000000827805 */ /* 0x000fe2000001ff00 */
[----:B------:R1:W-:Y:S01]  /*1a70*/  STL [R1+0x250], RZ ;  /* 0x000250ff01007387 */ /* 0x0003e20000100800 */
[----:B------:R-:W-:Y:S02]  /*1a80*/  CS2R R132, SRZ ;  /* 0x0000000000847805 */ /* 0x000fe4000001ff00 */
        /* <DEDUP_REMOVED lines=118> */
[----:B------:R1:W-:Y:S04]  /*21f0*/  STL [R1+0x1d8], RZ ;  /* 0x0001d8ff01007387 */ /* 0x0003e80000100800 */
        /* <DEDUP_REMOVED lines=117> */
[----:B------:R1:W-:Y:S01]  /*2950*/  STL [R1], RZ ;  /* 0x000000ff01007387 */ /* 0x0003e20000100800 */
[----:B------:R-:W-:Y:S05]  /*2960*/  @!P1 BRA `(.L_x_16) ;  /* 0x0000002000ec9947 */ /* 0x000fea0003800000 */
[----:B------:R-:W-:-:S06]  /*2970*/  UISETP.NE.AND UP0, UPT, UR32, 0x3, UPT ;  /* 0x000000032000788c */ /* 0x000fcc000bf05270 */
[----:B------:R-:W-:-:S13]  /*2980*/  PLOP3.LUT P1, PT, PT, PT, UP0, 0x80, 0x0 ;  /* 0x000000000000781c */ /* 0x000fda0003f2f008 */
[----:B------:R-:W-:Y:S05]  /*2990*/  @!P1 BRA `(.L_x_17) ;  /* 0x0000000000049947 */ /* 0x000fea0003800000 */
[----:B------:R-:W-:Y:S01]  /*29a0*/  BPT.TRAP 0x1 ;  /* 0x000000040000795c */ /* 0x000fe20000300000 */
.L_x_17:
[----:B------:R-:W-:Y:S01]  /*29b0*/  ULEA UR5, UR15, UR16, 0x3 ;  /* 0x000000100f057291 */ /* 0x000fe2000f8e183f */
[----:B------:R-:W-:-:S05]  /*29c0*/  IMAD.U32 R0, RZ, RZ, UR17 ;  /* 0x00000011ff007e24 */ /* 0x000fca000f8e00ff */
[----:B------:R-:W-:-:S04]  /*29d0*/  SHF.L.U32 R0, R0, 0x1f, RZ ;  /* 0x0000001f00007819 */ /* 0x000fc800000006ff */
[----:B------:R0:W2:Y:S01]  /*29e0*/  SYNCS.PHASECHK.TRANS64.TRYWAIT P0, [UR5], R0 ;  /* 0x00000000ff0075a7 */ /* 0x0000a20008000145 */
[----:B------:R-:W-:Y:S05]  /*29f0*/  @!P1 BRA `(.L_x_18) ;  /* 0x0000000000049947 */ /* 0x000fea0003800000 */
[----:B------:R-:W-:Y:S01]  /*2a00*/  BPT.TRAP 0x1 ;  /* 0x000000040000795c */ /* 0x000fe20000300000 */
.L_x_18:
[----:B------:R3:W-:Y:S01]  /*2a10*/  STL [R1+0x274], RZ ;  /* 0x000274ff01007387 */ /* 0x0007e20000100800 */
[----:B------:R-:W-:Y:S01]  /*2a20*/  UMOV UR4, 0x1 ;  /* 0x0000000100047882 */ /* 0x000fe20000000000 */
[----:B--2---:R-:W-:Y:S05]  /*2a30*/  @P0 BRA `(.L_x_19) ;  /* 0x0000000000080947 */ /* 0x004fea0003800000 */
[----:B------:R-:W2:Y:S02]  /*2a40*/  SYNCS.PHASECHK.TRANS64.TRYWAIT P0, [UR5], R0 ;  /* 0x00000000ff0075a7 */ /* 0x000ea40008000145 */
[----:B--2---:R-:W-:Y:S05]  /*2a50*/  @!P0 BRA `(.L_x_20) ;  /* 0x0000017c00c88947 */ /* 0x004fea0003800000 */
.L_x_19:
[----:B------:R4:W-:Y:S01]  /*2a60*/  STL [R1+0x270], RZ ;  /* 0x000270ff01007387 */ /* 0x0009e20000100800 */
[----:B------:R-:W-:Y:S01]  /*2a70*/  UIADD3 UR5, UR16, 0x200, URZ ;  /* 0x0000020010057890 */ /* 0x000fe2000fffe03f */
[----:B------:R-:W-:Y:S01]  /*2a80*/  WARPGROUP.ARRIVE ;  /* 0x00000000000079c5 */ /* 0x000fe20000000000 */
[----:B------:R-:W-:Y:S01]  /*2a90*/  UIADD3 UR6, UR16, 0x8200, URZ ;  /* 0x0000820010067890 */ /* 0x000fe2000fffe03f */
[----:B------:R4:W-:Y:S01]  /*2aa0*/  STL [R1+0x26c], RZ ;  /* 0x00026cff01007387 */ /* 0x0009e20000100800 */
[----:B------:R-:W-:Y:S01]  /*2ab0*/  USHF.R.U32.HI UR5, URZ, 0x4, UR5 ;  /* 0x000000043f057899 */ /* 0x000fe20008011605 */
[----:B0-2---:R-:W-:Y:S01]  /*2ac0*/  IMAD.MOV.U32 R0, RZ, RZ, RZ ;  /* 0x000000ffff007224 */ /* 0x005fe200078e00ff */
[----:B------:R-:W-:Y:S01]  /*2ad0*/  USHF.R.U32.HI UR6, URZ, 0x4, UR6 ;  /* 0x000000043f067899 */ /* 0x000fe20008011606 */
[----:B------:R4:W-:Y:S01]  /*2ae0*/  STL [R1+0x268], RZ ;  /* 0x000268ff01007387 */ /* 0x0009e20000100800 */
[----:B------:R-:W-:Y:S01]  /*2af0*/  ULOP3.LUT UR5, UR5, 0x3fff, URZ, 0xc0, !UPT ;  /* 0x00003fff05057892 */ /* 0x000fe2000f8ec03f */
[----:B------:R-:W-:Y:S01]  /*2b00*/  CS2R R2, SRZ ;  /* 0x0000000000027805 */ /* 0x000fe2000001ff00 */
[----:B------:R-:W-:Y:S01]  /*2b10*/  ULOP3.LUT UR6, UR6, 0x3fff, URZ, 0xc0, !UPT ;  /* 0x00003fff06067892 */ /* 0x000fe2000f8ec03f */
[----:B------:R4:W-:Y:S01]  /*2b20*/  STL [R1+0x264], RZ ;  /* 0x000264ff01007387 */ /* 0x0009e20000100800 */
[----:B------:R-:W-:Y:S01]  /*2b30*/  ULOP3.LUT UR5, UR5, 0x10000, URZ, 0xfc, !UPT ;  /* 0x0001000005057892 */ /* 0x000fe2000f8efc3f */
[----:B------:R-:W-:Y:S01]  /*2b40*/  CS2R R4, SRZ ;  /* 0x0000000000047805 */ /* 0x000fe2000001ff00 */
[----:B------:R-:W-:Y:S01]  /*2b50*/  ULOP3.LUT UR6, UR6, 0x10000, URZ, 0xfc, !UPT ;  /* 0x0001000006067892 */ /* 0x000fe2000f8efc3f */
[----:B------:R4:W-:Y:S01]  /*2b60*/  STL [R1+0x260], RZ ;  /* 0x000260ff01007387 */ /* 0x0009e20000100800 */
[----:B------:R-:W-:Y:S01]  /*2b70*/  ULEA UR8, UR15, UR5, 0x7 ;  /* 0x000000050f087291 */ /* 0x000fe2000f8e383f */
[----:B------:R-:W-:Y:S01]  /*2b80*/  CS2R R6, SRZ ;  /* 0x0000000000067805 */ /* 0x000fe2000001ff00 */
[----:B------:R-:W-:Y:S01]  /*2b90*/  UIMAD UR10, UR15, 0x300, UR6 ;  /* 0x000003000f0a78a4 */ /* 0x000fe2000f8e0206 */
[----:B------:R4:W-:Y:S01]  /*2ba0*/  STL [R1+0x25c], RZ ;  /* 0x00025cff01007387 */ /* 0x0009e20000100800 */
[----:B------:R-:W-:Y:S01]  /*2bb0*/  ULDC UR5, c[0x0][0x50c] ;  /* 0x0001430000057ab9 */ /* 0x000fe20000000800 */
[----:B------:R-:W-:Y:S01]  /*2bc0*/  UMOV UR9, 0xc0000010 ;  /* 0xc000001000097882 */ /* 0x000fe20000000000 */
[----:B------:R-:W-:Y:S01]  /*2bd0*/  UISETP.NE.AND UP0, UPT, UR5, 0x1, UPT ;  /* 0x000000010500788c */ /* 0x000fe2000bf05270 */
[----:B------:R4:W-:Y:S01]  /*2be0*/  STL [R1+0x258], RZ ;  /* 0x000258ff01007387 */ /* 0x0009e20000100800 */
[----:B------:R-:W-:Y:S01]  /*2bf0*/  UMOV UR11, 0xc0000010 ;  /* 0xc0000010000b7882 */ /* 0x000fe20000000000 */
[----:B------:R-:W-:Y:S01]  /*2c00*/  CS2R R8, SRZ ;  /* 0x0000000000087805 */ /* 0x000fe2000001ff00 */
[----:B------:R-:W-:Y:S01]  /*2c10*/  USEL UR5, URZ, 0x1, UP0 ;  /* 0x000000013f057887 */ /* 0x000fe20008000000 */
[----:B------:R4:W-:Y:S01]  /*2c20*/  STL [R1+0x254], RZ ;  /* 0x000254ff01007387 */ /* 0x0009e20000100800 */
[----:B------:R-:W-:Y:S01]  /*2c30*/  QGMMA.64x192x32.F32.E4M3.E4M3 R120, gdesc[UR8], RZ, !UPT ;  /* 0x02e00000087879f3 */ /* 0x000fe2000c7008ff */
[----:B------:R-:W-:Y:S01]  /*2c40*/  UIADD3 UR10, UR10, 0x180, URZ ;  /* 0x000001800a0a7890 */ /* 0x000fe2000fffe03f */
[----:B------:R-:W-:Y:S01]  /*2c50*/  CS2R R10, SRZ ;  /* 0x00000000000a7805 */ /* 0x000fe2000001ff00 */
[----:B------:R4:W-:Y:S01]  /*2c60*/  STL [R1+0x250], RZ ;  /* 0x000250ff01007387 */ /* 0x0009e20000100800 */
[----:B------:R-:W-:Y:S01]  /*2c70*/  ISETP.NE.AND P0, PT, RZ, UR5, PT ;  /* 0x00000005ff007c0c */ /* 0x000fe2000bf05270 */
[----:B------:R-:W-:Y:S01]  /*2c80*/  UMOV UR11, 0xc0000010 ;  /* 0xc0000010000b7882 */ /* 0x000fe20000000000 */
        /* <DEDUP_REMOVED lines=14> */
[----:B------:R-:W-:Y:S01]  /*2d70*/  QGMMA.64x192x32.F32.E4M3.E4M3 R24, gdesc[UR8], RZ, !UPT, gsb0 ;  /* 0x02e00000081879f3 */ /* 0x000fe2000c0008ff */
[----:B------:R-:W-:Y:S01]  /*2d80*/  CS2R R224, SRZ ;  /* 0x0000000000e07805 */ /* 0x000fe2000001ff00 */
[----:B------:R-:W-:Y:S01]  /*2d90*/  IMAD.MOV.U32 R226, RZ, RZ, RZ ;  /* 0x000000ffffe27224 */ /* 0x000fe200078e00ff */
        /* <DEDUP_REMOVED lines=145> */
[----:B------:R-:W-:Y:S02]  /*36b0*/  WARPGROUP.DEPBAR.LE gsb0, 0x0 ;  /* 0x00008000000079c5 */ /* 0x000fe40000010000 */
[----:B------:R-:W-:-:S01]  /*36c0*/  FADD R227, RZ, R154 ;  /* 0x0000009affe37221 */ /* 0x000fc20000000000 */
[----:B------:R-:W-:Y:S01]  /*36d0*/  FADD R226, RZ, R120 ;  /* 0x00000078ffe27221 */ /* 0x000fe20000000000 */
[----:B------:R-:W-:-:S01]  /*36e0*/  FADD R225, RZ, R121 ;  /* 0x00000079ffe17221 */ /* 0x000fc20000000000 */
[----:B------:R-:W-:Y:S01]  /*36f0*/  FADD R224, RZ, R122 ;  /* 0x0000007affe07221 */ /* 0x000fe20000000000 */
[----:B------:R-:W-:-:S01]  /*3700*/  FADD R223, RZ, R123 ;  /* 0x0000007bffdf7221 */ /* 0x000fc20000000000 */
[----:B------:R0:W-:Y:S01]  /*3710*/  STL [R1], R227 ;  /* 0x000000e301007387 */ /* 0x0001e20000100800 */
[----:B------:R-:W-:-:S01]  /*3720*/  FADD R222, RZ, R124 ;  /* 0x0000007cffde7221 */ /* 0x000fc20000000000 */
[----:B------:R-:W-:Y:S01]  /*3730*/  FADD R221, RZ, R125 ;  /* 0x0000007dffdd7221 */ /* 0x000fe20000000000 */
[----:B------:R-:W-:-:S01]  /*3740*/  FADD R220, RZ, R126 ;  /* 0x0000007effdc7221 */ /* 0x000fc20000000000 */
[----:B------:R-:W-:Y:S01]  /*3750*/  FADD R219, RZ, R127 ;  /* 0x0000007fffdb7221 */ /* 0x000fe20000000000 */
[----:B------:R-:W-:-:S01]  /*3760*/  FADD R218, RZ, R128 ;  /* 0x00000080ffda7221 */ /* 0x000fc20000000000 */
[----:B------:R-:W-:Y:S01]  /*3770*/  FADD R217, RZ, R129 ;  /* 0x00000081ffd97221 */ /* 0x000fe20000000000 */
[----:B------:R-:W-:-:S01]  /*3780*/  FADD R216, RZ, R130 ;  /* 0x00000082ffd87221 */ /* 0x000fc20000000000 */
[----:B------:R-:W-:Y:S01]  /*3790*/  FADD R23, RZ, R131 ;  /* 0x00000083ff177221 */ /* 0x000fe20000000000 */
[----:B------:R-:W-:-:S01]  /*37a0*/  FADD R22, RZ, R132 ;  /* 0x00000084ff167221 */ /* 0x000fc20000000000 */
[----:B0-----:R-:W-:Y:S01]  /*37b0*/  FADD R227, RZ, R155 ;  /* 0x0000009bffe37221 */ /* 0x001fe20000000000 */
[----:B------:R-:W-:-:S01]  /*37c0*/  FADD R21, RZ, R133 ;  /* 0x00000085ff157221 */ /* 0x000fc20000000000 */
[----:B------:R-:W-:Y:S01]  /*37d0*/  FADD R20, RZ, R134 ;  /* 0x00000086ff147221 */ /* 0x000fe20000000000 */
[----:B------:R-:W-:-:S01]  /*37e0*/  FADD R19, RZ, R135 ;  /* 0x00000087ff137221 */ /* 0x000fc20000000000 */
[----:B------:R-:W-:Y:S01]  /*37f0*/  FADD R18, RZ, R136 ;  /* 0x00000088ff127221 */ /* 0x000fe20000000000 */
[----:B------:R0:W-:Y:S01]  /*3800*/  STL [R1+0x4], R227 ;  /* 0x000004e301007387 */ /* 0x0001e20000100800 */
        /* <DEDUP_REMOVED lines=19> */
[----:B------:R-:W-:Y:S01]  /*3940*/  UMOV UR4, URZ ;  /* 0x0000003f00047c82 */ /* 0x000fe20008000000 */
[----:B0-----:R-:W-:-:S05]  /*3950*/  FADD R227, RZ, R157 ;  /* 0x0000009dffe37221 */ /* 0x001fca0000000000 */
[----:B------:R0:W-:Y:S02]  /*3960*/  STL [R1+0xc], R227 ;  /* 0x00000ce301007387 */ /* 0x0001e40000100800 */
        /* <DEDUP_REMOVED lines=308> */
.L_x_21:
[----:B------:R-:W-:-:S04]  /*4cb0*/  UIADD3 UR20, UR15, 0x1, URZ ;  /* 0x000000010f147890 */ /* 0x000fc8000fffe03f */
[----:B------:R-:W-:-:S04]  /*4cc0*/  UISETP.NE.AND UP0, UPT, UR20, 0x10, UPT ;  /* 0x000000101400788c */ /* 0x000fc8000bf05270 */
[----:B------:R-:W-:Y:S02]  /*4cd0*/  USEL UR6, URZ, 0x1, UP0 ;  /* 0x000000013f067887 */ /* 0x000fe40008000000 */
[----:B------:R-:W-:Y:S02]  /*4ce0*/  USEL UR20, UR20, URZ, UP0 ;  /* 0x0000003f14147287 */ /* 0x000fe40008000000 */
[----:B------:R-:W-:-:S06]  /*4cf0*/  ULOP3.LUT UR6, UR17, UR6, URZ, 0x3c, !UPT ;  /* 0x0000000611067292 */ /* 0x000fcc000f8e3c3f */
[----:B0-----:R-:W-:Y:S01]  /*4d00*/  IMAD.U32 R227, RZ, RZ, UR6 ;  /* 0x00000006ffe37e24 */ /* 0x001fe2000f8e00ff */
[----:B------:R-:W-:-:S06]  /*4d10*/  UMOV UR6, 0x1 ;  /* 0x0000000100067882 */ /* 0x000fcc0000000000 */
.L_x_16:
[----:B------:R-:W-:-:S06]  /*4d20*/  UISETP.GE.AND UP0, UPT, UR12, 0x1, UPT ;  /* 0x000000010c00788c */ /* 0x000fcc000bf06270 */
[----:B------:R-:W-:-:S13]  /*4d30*/  PLOP3.LUT P0, PT, PT, PT, UP0, 0x80, 0x0 ;  /* 0x000000000000781c */ /* 0x000fda0003f0f008 */
[----:B------:R-:W-:Y:S05]  /*4d40*/  @!P0 BRA `(.L_x_22) ;  /* 0x0000002400808947 */ /* 0x000fea0003800000 */
[----:B------:R-:W-:Y:S01]  /*4d50*/  IMAD.U32 R228, RZ, RZ, UR12 ;  /* 0x0000000cffe47e24 */ /* 0x000fe2000f8e00ff */
[----:B------:R-:W-:Y:S01]  /*4d60*/  UMOV UR21, UR15 ;  /* 0x0000000f00157c82 */ /* 0x000fe20008000000 */
[----:B------:R-:W-:-:S05]  /*4d70*/  ULDC UR28, c[0x0][0x50c] ;  /* 0x00014300001c7ab9 */ /* 0x000fca0000000800 */
.L_x_30:
[----:B------:R-:W-:-:S06]  /*4d80*/  UISETP.NE.AND UP0, UPT, UR32, 0x3, UPT ;  /* 0x000000032000788c */ /* 0x000fcc000bf05270 */
[----:B------:R-:W-:-:S13]  /*4d90*/  PLOP3.LUT P1, PT, PT, PT, UP0, 0x80, 0x0 ;  /* 0x000000000000781c */ /* 0x000fda0003f2f008 */
[----:B0-2---:R-:W-:Y:S05]  /*4da0*/  @!P1 BRA `(.L_x_23) ;  /* 0x0000000000049947 */ /* 0x005fea0003800000 */
[----:B------:R-:W-:Y:S01]  /*4db0*/  BPT.TRAP 0x1 ;  /* 0x000000040000795c */ /* 0x000fe20000300000 */
.L_x_23:
[----:B------:R-:W-:Y:S01]  /*4dc0*/  ULEA UR8, UR20, UR16, 0x3 ;  /* 0x0000001014087291 */ /* 0x000fe2000f8e183f */
[----:B------:R-:W-:-:S08]  /*4dd0*/  SHF.L.U32 R229, R227, 0x1f, RZ ;  /* 0x0000001fe3e57819 */ /* 0x000fd000000006ff */
[----:B------:R0:W2:Y:S01]  /*4de0*/  SYNCS.PHASECHK.TRANS64.TRYWAIT P0, [UR8], R229 ;  /* 0x000000e5ff0075a7 */ /* 0x0000a20008000148 */
[----:B------:R-:W-:Y:S05]  /*4df0*/  @!P1 BRA `(.L_x_24) ;  /* 0x0000000000049947 */ /* 0x000fea0003800000 */
[----:B------:R-:W-:Y:S01]  /*4e00*/  BPT.TRAP 0x1 ;  /* 0x000000040000795c */ /* 0x000fe20000300000 */
.L_x_24:
[----:B--2---:R-:W-:Y:S05]  /*4e10*/  @P0 BRA `(.L_x_25) ;  /* 0x0000000000080947 */ /* 0x004fea0003800000 */
[----:B------:R-:W2:Y:S02]  /*4e20*/  SYNCS.PHASECHK.TRANS64.TRYWAIT P0, [UR8], R229 ;  /* 0x000000e5ff0075a7 */ /* 0x000ea40008000148 */
[----:B--2---:R-:W-:Y:S05]  /*4e30*/  @!P0 BRA `(.L_x_26) ;  /* 0x0000015800e88947 */ /* 0x004fea0003800000 */
.L_x_25:
[----:B------:R-:W-:Y:S01]  /*4e40*/  UIADD3 UR8, UR16, 0x200, URZ ;  /* 0x0000020010087890 */ /* 0x000fe2000fffe03f */
[----:B------:R-:W-:Y:S01]  /*4e50*/  WARPGROUP.ARRIVE ;  /* 0x00000000000079c5 */ /* 0x000fe20000000000 */
[----:B------:R-:W-:Y:S02]  /*4e60*/  UIADD3 UR9, UR16, 0x8200, URZ ;  /* 0x0000820010097890 */ /* 0x000fe4000fffe03f */
[----:B------:R-:W-:Y:S02]  /*4e70*/  USHF.R.U32.HI UR8, URZ, 0x4, UR8 ;  /* 0x000000043f087899 */ /* 0x000fe40008011608 */
[----:B------:R-:W-:Y:S02]  /*4e80*/  USHF.R.U32.HI UR9, URZ, 0x4, UR9 ;  /* 0x000000043f097899 */ /* 0x000fe40008011609 */
[----:B------:R-:W-:Y:S02]  /*4e90*/  UISETP.NE.AND UP0, UPT, UR5, URZ, UPT ;  /* 0x0000003f0500728c */ /* 0x000fe4000bf05270 */
[----:B------:R-:W-:-:S02]  /*4ea0*/  ULOP3.LUT UR8, UR8, 0x3fff, URZ, 0xc0, !UPT ;  /* 0x00003fff08087892 */ /* 0x000fc4000f8ec03f */
[----:B------:R-:W-:Y:S02]  /*4eb0*/  ULOP3.LUT UR9, UR9, 0x3fff, URZ, 0xc0, !UPT ;  /* 0x00003fff09097892 */ /* 0x000fe4000f8ec03f */
[----:B------:R-:W-:Y:S02]  /*4ec0*/  USEL UR6, UR6, URZ, !UP0 ;  /* 0x0000003f06067287 */ /* 0x000fe4000c000000 */
[----:B------:R-:W-:Y:S02]  /*4ed0*/  ULOP3.LUT UR8, UR8, 0x10000, URZ, 0xfc, !UPT ;  /* 0x0001000008087892 */ /* 0x000fe4000f8efc3f */
[----:B------:R-:W-:Y:S02]  /*4ee0*/  ULOP3.LUT UR9, UR9, 0x10000, URZ, 0xfc, !UPT ;  /* 0x0001000009097892 */ /* 0x000fe4000f8efc3f */
[----:B------:R-:W-:Y:S02]  /*4ef0*/  UISETP.NE.U32.AND UP0, UPT, UR6, URZ, UPT ;  /* 0x0000003f0600728c */ /* 0x000fe4000bf05070 */
[----:B------:R-:W-:-:S02]  /*4f00*/  ULEA UR8, UR20, UR8, 0x7 ;  /* 0x0000000814087291 */ /* 0x000fc4000f8e383f */
[----:B------:R-:W-:Y:S01]  /*4f10*/  UIMAD UR10, UR20, 0x300, UR9 ;  /* 0x00000300140a78a4 */ /* 0x000fe2000f8e0209 */
[----:B------:R-:W-:Y:S02]  /*4f20*/  UMOV UR11, 0xc0000010 ;  /* 0xc0000010000b7882 */ /* 0x000fe40000000000 */
[----:B------:R-:W-:Y:S01]  /*4f30*/  UMOV UR9, 0xc0000010 ;  /* 0xc000001000097882 */ /* 0x000fe20000000000 */
[----:B------:R-:W-:-:S05]  /*4f40*/  UIADD3 UR4, UR4, 0x1, URZ ;  /* 0x0000000104047890 */ /* 0x000fca000fffe03f */
[----:B------:R-:W-:Y:S01]  /*4f50*/  QGMMA.64x192x32.F32.E4M3.E4M3 R120, gdesc[UR8], R120, UP0 ;  /* 0x02e00000087879f3 */ /* 0x000fe2000bf00878 */
[----:B------:R-:W-:Y:S01]  /*4f60*/  UIADD3 UR10, UR10, 0x180, URZ ;  /* 0x000001800a0a7890 */ /* 0x000fe2000fffe03f */
[----:B------:R-:W-:-:S15]  /*4f70*/  UMOV UR11, 0xc0000010 ;  /* 0xc0000010000b7882 */ /* 0x000fde0000000000 */
[----:B------:R-:W-:-:S03]  /*4f80*/  NOP ;  /* 0x0000000000007918 */ /* 0x000fc60000000000 */
[----:B------:R-:W-:Y:S01]  /*4f90*/  QGMMA.64x192x32.F32.E4M3.E4M3 R24, gdesc[UR8], R24, UP0, gsb0 ;  /* 0x02e00000081879f3 */ /* 0x000fe2000b800818 */
[----:B------:R-:W-:-:S04]  /*4fa0*/  UISETP.NE.AND UP0, UPT, UR4, UR28, UPT ;  /* 0x0000001c0400728c */ /* 0x000fc8000bf05270 */
[----:B------:R-:W-:-:S06]  /*4fb0*/  USEL UR5, URZ, 0x1, UP0 ;  /* 0x000000013f057887 */ /* 0x000fcc0008000000 */
[----:B------:R-:W-:Y:S01]  /*4fc0*/  ISETP.NE.AND P0, PT, RZ, UR5, PT ;  /* 0x00000005ff007c0c */ /* 0x000fe2000bf05270 */
[----:B------:R-:W-:-:S12]  /*4fd0*/  WARPGROUP.DEPBAR.LE gsb0, 0x1 ;  /* 0x00008000000079c5 */ /* 0x000fd80000010100 */
[----:B------:R-:W-:Y:S05]  /*4fe0*/  @!P0 BRA `(.L_x_27) ;  /* 0x0000002000808947 */ /* 0x000fea0003800000 */
[----:B------:R-:W-:Y:S02]  /*4ff0*/  WARPGROUP.DEPBAR.LE gsb0, 0x0 ;  /* 0x00008000000079c5 */ /* 0x000fe40000010000 */
[----:B------:R-:W-:-:S01]  /*5000*/  FADD R226, R120, R226 ;  /* 0x000000e278e27221 */ /* 0x000fc20000000000 */
[----:B------:R-:W-:Y:S01]  /*5010*/  FADD R225, R121, R225 ;  /* 0x000000e179e17221 */ /* 0x000fe20000000000 */
[----:B------:R2:W-:Y:S01]  /*5020*/  STL [R1+0x2a0], R227 ;  /* 0x0002a0e301007387 */ /* 0x0005e20000100800 */
[----:B------:R-:W-:-:S01]  /*5030*/  FADD R224, R122, R224 ;  /* 0x000000e07ae07221 */ /* 0x000fc20000000000 */
[----:B------:R-:W-:Y:S02]  /*5040*/  FADD R223, R123, R223 ;  /* 0x000000df7bdf7221 */ /* 0x000fe40000000000 */
[----:B--2---:R-:W2:Y:S04]  /*5050*/  LDL.LU R227, [R1+0x10] ;  /* 0x0000100001e37983 */ /* 0x004ea80000300800 */
[----:B------:R0:W-:Y:S04]  /*5060*/  STL [R1+0x2a4], R226 ;  /* 0x0002a4e201007387 */ /* 0x0001e80000100800 */
[----:B0-----:R-:W3:Y:S04]  /*5070*/  LDL.LU R226, [R1+0xc] ;  /* 0x00000c0001e27983 */ /* 0x001ee80000300800 */
[----:B------:R0:W-:Y:S04]  /*5080*/  STL [R1+0x2a8], R225 ;  /* 0x0002a8e101007387 */ /* 0x0001e80000100800 */
[----:B0-----:R-:W4:Y:S04]  /*5090*/  LDL.LU R225, [R1+0x8] ;  /* 0x0000080001e17983 */ /* 0x001f280000300800 */
[----:B------:R0:W-:Y:S04]  /*50a0*/  STL [R1+0x2ac], R224 ;  /* 0x0002ace001007387 */ /* 0x0001e80000100800 */
[----:B0-----:R-:W4:Y:S04]  /*50b0*/  LDL.LU R224, [R1+0x4] ;  /* 0x0000040001e07983 */ /* 0x001f280000300800 */
[----:B------:R0:W-:Y:S04]  /*50c0*/  STL [R1+0x2b0], R223 ;  /* 0x0002b0df01007387 */ /* 0x0001e80000100800 */
[----:B0-----:R-:W4:Y:S01]  /*50d0*/  LDL.LU R223, [R1] ;  /* 0x0000000001df7983 */ /* 0x001f220000300800 */
[----:B------:R-:W-:-:S01]  /*50e0*/  FADD R222, R124, R222 ;  /* 0x000000de7cde7221 */ /* 0x000fc20000000000 */
[----:B------:R-:W-:Y:S01]  /*50f0*/  FADD R221, R125, R221 ;  /* 0x000000dd7ddd7221 */ /* 0x000fe20000000000 */
[----:B------:R-:W-:-:S01]  /*5100*/  FADD R220, R126, R220 ;  /* 0x000000dc7edc7221 */ /* 0x000fc20000000000 */
[----:B------:R-:W-:Y:S01]  /*5110*/  FADD R219, R127, R219 ;  /* 0x000000db7fdb7221 */ /* 0x000fe20000000000 */
[----:B------:R-:W-:-:S01]  /*5120*/  FADD R218, R128, R218 ;  /* 0x000000da80da7221 */ /* 0x000fc20000000000 */
[----:B------:R-:W-:Y:S01]  /*5130*/  STL [R1+0x2b4], R222 ;  /* 0x0002b4de01007387 */ /* 0x000fe20000100800 */
        /* <DEDUP_REMOVED lines=32> */
[----:B-----5:R-:W-:-:S03]  /*5340*/  FADD R0, R153, R0 ;  /* 0x0000000099007221 */ /* 0x020fc60000000000 */
[----:B------:R-:W-:Y:S04]  /*5350*/  STL [R1+0x2d8], R21 ;  /* 0x0002d81501007387 */ /* 0x000fe80000100800 */
[----:B------:R-:W-:Y:S04]  /*5360*/  STL [R1+0x2dc], R20 ;  /* 0x0002dc1401007387 */ /* 0x000fe80000100800 */
[----:B------:R-:W-:Y:S01]  /*5370*/  STL [R1+0x2e0], R19 ;  /* 0x0002e01301007387 */ /* 0x000fe20000100800 */
[----:B--2---:R-:W-:-:S01]  /*5380*/  FADD R227, R158, R227 ;  /* 0x000000e39ee37221 */ /* 0x004fc20000000000 */
[----:B---3--:R-:W-:Y:S01]  /*5390*/  FADD R226, R157, R226 ;  /* 0x000000e29de27221 */ /* 0x008fe20000000000 */
[----:B----4-:R-:W-:-:S01]  /*53a0*/  FADD R225, R156, R225 ;  /* 0x000000e19ce17221 */ /* 0x010fc20000000000 */
[----:B------:R-:W-:Y:S01]  /*53b0*/  FADD R224, R155, R224 ;  /* 0x000000e09be07221 */ /* 0x000fe20000000000 */
[----:B------:R-:W-:-:S05]  /*53c0*/  FADD R223, R154, R223 ;  /* 0x000000df9adf7221 */ /* 0x000fca0000000000 */
[----:B------:R-:W-:Y:S04]  /*53d0*/  STL [R1], R223 ;  /* 0x000000df01007387 */ /* 0x000fe80000100800 */
[----:B------:R-:W-:Y:S04]  /*53e0*/  STL [R1+0x4], R224 ;  /* 0x000004e001007387 */ /* 0x000fe80000100800 */
[----:B------:R0:W-:Y:S04]  /*53f0*/  STL [R1+0x10], R227 ;  /* 0x000010e301007387 */ /* 0x0001e80000100800 */
[----:B------:R-:W-:Y:S04]  /*5400*/  STL [R1+0x8], R225 ;  /* 0x000008e101007387 */ /* 0x000fe80000100800 */
[----:B0-----:R-:W2:Y:S04]  /*5410*/  LDL.LU R227, [R1+0x14] ;  /* 0x0000140001e37983 */ /* 0x001ea80000300800 */
[----:B------:R0:W-:Y:S04]  /*5420*/  STL [R1+0xc], R226 ;  /* 0x00000ce201007387 */ /* 0x0001e80000100800 */
[----:B0-----:R-:W3:Y:S04]  /*5430*/  LDL.LU R226, [R1+0x18] ;  /* 0x0000180001e27983 */ /* 0x001ee80000300800 */
[----:B------:R-:W4:Y:S04]  /*5440*/  LDL.LU R225, [R1+0x1c] ;  /* 0x00001c0001e17983 */ /* 0x000f280000300800 */
        /* <DEDUP_REMOVED lines=13> */
[----:B------:R-:W4:Y:S01]  /*5520*/  LDL.LU R19, [R1+0x54] ;  /* 0x0000540001137983 */ /* 0x000f220000300800 */
[----:B--2---:R-:W-:-:S05]  /*5530*/  FADD R227, R159, R227 ;  /* 0x000000e39fe37221 */ /* 0x004fca0000000000 */
[----:B------:R0:W-:Y:S01]  /*5540*/  STL [R1+0x14], R227 ;  /* 0x000014e301007387 */ /* 0x0001e20000100800 */
[----:B---3--:R-:W-:-:S01]  /*5550*/  FADD R226, R160, R226 ;  /* 0x000000e2a0e27221 */ /* 0x008fc20000000000 */
[----:B----4-:R-:W-:-:S04]  /*5560*/  FADD R225, R161, R225 ;  /* 0x000000e1a1e17221 */ /* 0x010fc80000000000 */
[----:B------:R2:W-:Y:S01]  /*5570*/  STL [R1+0x18], R226 ;  /* 0x000018e201007387 */ /* 0x0005e20000100800 */
[----:B------:R-:W-:-:S03]  /*5580*/  FADD R224, R162, R224 ;  /* 0x000000e0a2e07221 */ /* 0x000fc60000000000 */
        /* <DEDUP_REMOVED lines=24> */
[----:B0-----:R-:W4:Y:S01]  /*5710*/  LDL.LU R227, [R1+0x58] ;  /* 0x0000580001e37983 */ /* 0x001f220000300800 */
[----:B------:R-:W-:-:S03]  /*5720*/  FADD R19, R175, R19 ;  /* 0x00000013af137221 */ /* 0x000fc60000000000 */
[----:B------:R0:W-:Y:S04]  /*5730*/  STL [R1+0x4c], R21 ;  /* 0x00004c1501007387 */ /* 0x0001e80000100800 */
[----:B--2---:R-:W2:Y:S04]  /*5740*/  LDL.LU R226, [R1+0x5c] ;  /* 0x00005c0001e27983 */ /* 0x004ea80000300800 */
[----:B------:R0:W-:Y:S04]  /*5750*/  STL [R1+0x50], R20 ;  /* 0x0000501401007387 */ /* 0x0001e80000100800 */
[----:B---3--:R-:W3:Y:S04]  /*5760*/  LDL.LU R225, [R1+0x60] ;  /* 0x0000600001e17983 */ /* 0x008ee80000300800 */
[----:B------:R0:W-:Y:S04]  /*5770*/  STL [R1+0x54], R19 ;  /* 0x0000541301007387 */ /* 0x0001e80000100800 */
[----:B----4-:R-:W4:Y:S04]  /*5780*/  LDL.LU R224, [R1+0x64] ;  /* 0x0000640001e07983 */ /* 0x010f280000300800 */
[----:B-1----:R-:W4:Y:S04]  /*5790*/  LDL.LU R223, [R1+0x68] ;  /* 0x0000680001df7983 */ /* 0x002f280000300800 */
        /* <DEDUP_REMOVED lines=9> */
[----:B0-----:R-:W4:Y:S04]  /*5830*/  LDL.LU R21, [R1+0x90] ;  /* 0x0000900001157983 */ /* 0x001f280000300800 */
[----:B------:R-:W4:Y:S04]  /*5840*/  LDL.LU R20, [R1+0x94] ;  /* 0x0000940001147983 */ /* 0x000f280000300800 */
[----:B------:R-:W4:Y:S01]  /*5850*/  LDL.LU R19, [R1+0x98] ;  /* 0x0000980001137983 */ /* 0x000f220000300800 */
[----:B------:R-:W-:-:S01]  /*5860*/  FADD R227, R176, R227 ;  /* 0x000000e3b0e37221 */ /* 0x000fc20000000000 */
[----:B--2---:R-:W-:-:S04]  /*5870*/  FADD R226, R177, R226 ;  /* 0x000000e2b1e27221 */ /* 0x004fc80000000000 */
[----:B------:R0:W-:Y:S01]  /*5880*/  STL [R1+0x58], R227 ;  /* 0x000058e301007387 */ /* 0x0001e20000100800 */
[----:B---3--:R-:W-:-:S03]  /*5890*/  FADD R225, R178, R225 ;  /* 0x000000e1b2e17221 */ /* 0x008fc60000000000 */
[----:B------:R1:W-:Y:S01]  /*58a0*/  STL [R1+0x5c], R226 ;  /* 0x00005ce201007387 */ /* 0x0003e20000100800 */
[----:B----4-:R-:W-:-:S03]  /*58b0*/  FADD R224, R179, R224 ;  /* 0x000000e0b3e07221 */ /* 0x010fc60000000000 */
        /* <DEDUP_REMOVED lines=27> */
[----:B-1----:R-:W4:Y:S04]  /*5a70*/  LDL.LU R226, [R1+0xa0] ;  /* 0x0000a00001e27983 */ /* 0x002f280000300800 */
[----:B------:R1:W-:Y:S04]  /*5a80*/  STL [R1+0x94], R20 ;  /* 0x0000941401007387 */ /* 0x0003e80000100800 */
[----:B--2---:R-:W2:Y:S04]  /*5a90*/  LDL.LU R225, [R1+0xa4] ;  /* 0x0000a40001e17983 */ /* 0x004ea80000300800 */
[----:B------:R1:W-:Y:S04]  /*5aa0*/  STL [R1+0x98], R19 ;  /* 0x0000981301007387 */ /* 0x0003e80000100800 */
[----:B---3--:R-:W3:Y:S04]  /*5ab0*/  LDL.LU R224, [R1+0xa8] ;  /* 0x0000a80001e07983 */ /* 0x008ee80000300800 */
[----:B----4-:R-:W4:Y:S04]  /*5ac0*/  LDL.LU R223, [R1+0xac] ;  /* 0x0000ac0001df7983 */ /* 0x010f280000300800 */
        /* <DEDUP_REMOVED lines=10> */
[----:B-1----:R-:W4:Y:S04]  /*5b70*/  LDL.LU R20, [R1+0xd8] ;  /* 0x0000d80001147983 */ /* 0x002f280000300800 */
[----:B------:R-:W4:Y:S01]  /*5b80*/  LDL.LU R19, [R1+0xdc] ;  /* 0x0000dc0001137983 */ /* 0x000f220000300800 */
[----:B------:R-:W-:-:S01]  /*5b90*/  FADD R227, R193, R227 ;  /* 0x000000e3c1e37221 */ /* 0x000fc20000000000 */
[----:B------:R-:W-:-:S04]  /*5ba0*/  FADD R226, R194, R226 ;  /* 0x000000e2c2e27221 */ /* 0x000fc80000000000 */
[----:B------:R0:W-:Y:S01]  /*5bb0*/  STL [R1+0x9c], R227 ;  /* 0x00009ce301007387 */ /* 0x0001e20000100800 */
[----:B--2---:R-:W-:-:S03]  /*5bc0*/  FADD R225, R195, R225 ;  /* 0x000000e1c3e17221 */ /* 0x004fc60000000000 */
        /* <DEDUP_REMOVED lines=253> */
[----:B------:R-:W-:Y:S01]  /*6ba0*/  STL [R1+0x1f0], R227 ;  /* 0x0001f0e301007387 */ /* 0x000fe20000100800 */
[----:B--2---:R-:W-:-:S03]  /*6bb0*/  FADD R225, R88, R225 ;  /* 0x000000e158e17221 */ /* 0x004fc60000000000 */
[----:B------:R-:W-:Y:S01]  /*6bc0*/  STL [R1+0x1f4], R226 ;  /* 0x0001f4e201007387 */ /* 0x000fe20000100800 */
[----:B---3--:R-:W-:-:S03]  /*6bd0*/  FADD R224, R89, R224 ;  /* 0x000000e059e07221 */ /* 0x008fc60000000000 */
[----:B------:R-:W-:Y:S01]  /*6be0*/  STL [R1+0x1f8], R225 ;  /* 0x0001f8e101007387 */ /* 0x000fe20000100800 */
[----:B----4-:R-:W-:-:S03]  /*6bf0*/  FADD R223, R90, R223 ;  /* 0x000000df5adf7221 */ /* 0x010fc60000000000 */
[----:B------:R-:W-:Y:S01]  /*6c00*/  STL [R1+0x1fc], R224 ;  /* 0x0001fce001007387 */ /* 0x000fe20000100800 */
[----:B------:R-:W-:-:S03]  /*6c10*/  FADD R222, R91, R222 ;  /* 0x000000de5bde7221 */ /* 0x000fc60000000000 */
        /* <DEDUP_REMOVED lines=19> */
[----:B------:R-:W-:-:S01]  /*6d50*/  FADD R20, R101, R20 ;  /* 0x0000001465147221 */ /* 0x000fc20000000000 */
[----:B------:R-:W-:-:S05]  /*6d60*/  FADD R19, R102, R19 ;  /* 0x0000001366137221 */ /* 0x000fca0000000000 */
        /* <DEDUP_REMOVED lines=22> */
[----:B---3--:R-:W-:-:S03]  /*6ed0*/  FADD R20, R104, R20 ;  /* 0x0000001468147221 */ /* 0x008fc60000000000 */
[----:B0-----:R2:W5:Y:S01]  /*6ee0*/  LDL.LU R19, [R1+0x2e0] ;  /* 0x0002e00001137983 */ /* 0x0015620000300800 */
[----:B----4-:R-:W-:-:S03]  /*6ef0*/  FADD R21, R105, R21 ;  /* 0x0000001569157221 */ /* 0x010fc60000000000 */
[----:B------:R0:W-:Y:S01]  /*6f00*/  STL [R1+0x238], R20 ;  /* 0x0002381401007387 */ /* 0x0001e20000100800 */
[----:B------:R-:W-:-:S01]  /*6f10*/  FADD R22, R106, R22 ;  /* 0x000000166a167221 */ /* 0x000fc20000000000 */
[----:B------:R-:W-:Y:S02]  /*6f20*/  FADD R23, R107, R23 ;  /* 0x000000176b177221 */ /* 0x000fe40000000000 */
[----:B0-----:R2:W5:Y:S01]  /*6f30*/  LDL.LU R20, [R1+0x2dc] ;  /* 0x0002dc0001147983 */ /* 0x0015620000300800 */
[----:B------:R-:W-:-:S03]  /*6f40*/  FADD R216, R108, R216 ;  /* 0x000000d86cd87221 */ /* 0x000fc60000000000 */
[----:B------:R0:W-:Y:S01]  /*6f50*/  STL [R1+0x23c], R21 ;  /* 0x00023c1501007387 */ /* 0x0001e20000100800 */
[----:B------:R-:W-:-:S01]  /*6f60*/  FADD R217, R109, R217 ;  /* 0x000000d96dd97221 */ /* 0x000fc20000000000 */
[----:B------:R-:W-:Y:S02]  /*6f70*/  FADD R218, R110, R218 ;  /* 0x000000da6eda7221 */ /* 0x000fe40000000000 */
[----:B0-----:R2:W5:Y:S04]  /*6f80*/  LDL.LU R21, [R1+0x2d8] ;  /* 0x0002d80001157983 */ /* 0x0015680000300800 */
[----:B------:R0:W-:Y:S01]  /*6f90*/  STL [R1+0x240], R22 ;  /* 0x0002401601007387 */ /* 0x0001e20000100800 */
[----:B------:R-:W-:-:S01]  /*6fa0*/  FADD R219, R111, R219 ;  /* 0x000000db6fdb7221 */ /* 0x000fc20000000000 */
[----:B------:R-:W-:-:S02]  /*6fb0*/  FADD R220, R112, R220 ;  /* 0x000000dc70dc7221 */ /* 0x000fc40000000000 */
[----:B0-----:R2:W5:Y:S04]  /*6fc0*/  LDL.LU R22, [R1+0x2d4] ;  /* 0x0002d40001167983 */ /* 0x0015680000300800 */
[----:B------:R0:W-:Y:S01]  /*6fd0*/  STL [R1+0x244], R23 ;  /* 0x0002441701007387 */ /* 0x0001e20000100800 */
[----:B------:R-:W-:-:S01]  /*6fe0*/  FADD R221, R113, R221 ;  /* 0x000000dd71dd7221 */ /* 0x000fc20000000000 */
[----:B------:R-:W-:Y:S02]  /*6ff0*/  FADD R222, R114, R222 ;  /* 0x000000de72de7221 */ /* 0x000fe40000000000 */
[----:B0-----:R2:W5:Y:S04]  /*7000*/  LDL.LU R23, [R1+0x2d0] ;  /* 0x0002d00001177983 */ /* 0x0015680000300800 */
[----:B------:R0:W-:Y:S01]  /*7010*/  STL [R1+0x248], R216 ;  /* 0x000248d801007387 */ /* 0x0001e20000100800 */
[----:B------:R-:W-:-:S03]  /*7020*/  FADD R223, R115, R223 ;  /* 0x000000df73df7221 */ /* 0x000fc60000000000 */
        /* <DEDUP_REMOVED lines=13> */
[----:B------:R0:W-:Y:S04]  /*7100*/  STL [R1+0x25c], R221 ;  /* 0x00025cdd01007387 */ /* 0x0001e80000100800 */
        /* <DEDUP_REMOVED lines=12> */
[----:B0-----:R2:W5:Y:S01]  /*71d0*/  LDL.LU R227, [R1+0x2a0] ;  /* 0x0002a00001e37983 */ /* 0x0015620000300800 */
[----:B------:R-:W-:-:S05]  /*71e0*/  UMOV UR4, URZ ;  /* 0x0000003f00047c82 */ /* 0x000fca0008000000 */
.L_x_27:
[----:B------:R-:W-:Y:S05]  /*71f0*/  @!P1 BRA `(.L_x_28) ;  /* 0x0000000000049947 */ /* 0x000fea0003800000 */
[----:B------:R-:W-:Y:S01]  /*7200*/  BPT.TRAP 0x1 ;  /* 0x000000040000795c */ /* 0x000fe20000300000 */
.L_x_28:
[----:B------:R-:W-:Y:S02]  /*7210*/  UISETP.GT.U32.AND UP0, UPT, UR13, 0x1, UPT ;  /* 0x000000010d00788c */ /* 0x000fe4000bf04070 */
[----:B------:R-:W-:-:S04]  /*7220*/  ULEA UR6, UR21, UR16, 0x3 ;  /* 0x0000001015067291 */ /* 0x000fc8000f8e183f */
[----:B------:R-:W-:Y:S01]  /*7230*/  UIADD3 UR6, UR6, 0x80, URZ ;  /* 0x0000008006067890 */ /* 0x000fe2000fffe03f */
[----:B------:R-:W-:-:S03]  /*7240*/  PLOP3.LUT P0, PT, PT, PT, UP0, 0x80, 0x0 ;  /* 0x000000000000781c */ /* 0x000fc60003f0f008 */
[----:B------:R-:W-:-:S09]  /*7250*/  UPRMT UR6, URZ, 0x654, UR6 ;  /* 0x000006543f067896 */ /* 0x000fd20008000006 */
[----:B------:R-:W-:Y:S01]  /*7260*/  SYNCS.ARRIVE.TRANS64.RED.A1T0 RZ, [UR6], RZ ;  /* 0x000000ffffff79a7 */ /* 0x000fe20008100406 */
[----:B------:R-:W-:Y:S05]  /*7270*/  @P0 BRA `(.L_x_29) ;  /* 0x0000000000040947 */ /* 0x000fea0003800000 */
[----:B------:R-:W-:Y:S01]  /*7280*/  BPT.TRAP 0x1 ;  /* 0x000000040000795c */ /* 0x000fe20000300000 */
.L_x_29:
[----:B------:R-:W-:Y:S01]  /*7290*/  UIADD3 UR20, UR20, 0x1, URZ ;  /* 0x0000000114147890 */ /* 0x000fe2000fffe03f */
[C---:B------:R-:W-:Y:S01]  /*72a0*/  ISETP.GT.AND P0, PT, R228.reuse, 0x1, PT ;  /* 0x00000001e400780c */ /* 0x040fe20003f04270 */
[----:B------:R-:W-:Y:S01]  /*72b0*/  UIADD3 UR21, UR21, 0x1, URZ ;  /* 0x0000000115157890 */ /* 0x000fe2000fffe03f */
[----:B------:R-:W-:Y:S01]  /*72c0*/  VIADD R228, R228, 0xffffffff ;  /* 0xffffffffe4e47836 */ /* 0x000fe20000000000 */
[----:B------:R-:W-:Y:S02]  /*72d0*/  UISETP.NE.AND UP0, UPT, UR20, 0x10, UPT ;  /* 0x000000101400788c */ /* 0x000fe4000bf05270 */
[----:B------:R-:W-:Y:S02]  /*72e0*/  UISETP.NE.AND UP1, UPT, UR21, 0x10, UPT ;  /* 0x000000101500788c */ /* 0x000fe4000bf25270 */
[----:B------:R-:W-:Y:S02]  /*72f0*/  USEL UR6, URZ, 0x1, UP0 ;  /* 0x000000013f067887 */ /* 0x000fe40008000000 */
[----:B------:R-:W-:-:S02]  /*7300*/  USEL UR20, UR20, URZ, UP0 ;  /* 0x0000003f14147287 */ /* 0x000fc40008000000 */
[----:B------:R-:W-:Y:S02]  /*7310*/  USEL UR21, UR21, URZ, UP1 ;  /* 0x0000003f15157287 */ /* 0x000fe40008800000 */
[----:B-----5:R-:W-:Y:S01]  /*7320*/  LOP3.LUT R227, R227, UR6, RZ, 0x3c, !PT ;  /* 0x00000006e3e37c12 */ /* 0x020fe2000f8e3cff */
[----:B------:R-:W-:Y:S01]  /*7330*/  UMOV UR6, 0x1 ;  /* 0x0000000100067882 */ /* 0x000fe20000000000 */
[----:B------:R-:W-:Y:S08]  /*7340*/  @P0 BRA `(.L_x_30) ;  /* 0xffffffd8008c0947 */ /* 0x000ff0000383ffff */
.L_x_22:
[----:B------:R-:W-:-:S04]  /*7350*/  UISETP.NE.AND UP0, UPT, UR4, URZ, UPT ;  /* 0x0000003f0400728c */ /* 0x000fc8000bf05270 */
[----:B------:R-:W-:-:S06]  /*7360*/  USEL UR4, URZ, 0x1, !UP0 ;  /* 0x000000013f047887 */ /* 0x000fcc000c000000 */
[----:B------:R-:W-:-:S13]  /*7370*/  ISETP.NE.AND P0, PT, RZ, UR4, PT ;  /* 0x00000004ff007c0c */ /* 0x000fda000bf05270 */
[----:B------:R-:W-:Y:S05]  /*7380*/  @!P0 BRA `(.L_x_31) ;  /* 0x0000002000e48947 */ /* 0x000fea0003800000 */
[----:B------:R-:W-:Y:S02]  /*7390*/  WARPGROUP.DEPBAR.LE gsb0, 0x0 ;  /* 0x00008000000079c5 */ /* 0x000fe40000010000 */
[----:B------:R-:W-:Y:S01]  /*73a0*/  FADD R226, R120, R226 ;  /* 0x000000e278e27221 */ /* 0x000fe20000000000 */
[----:B------:R-:W-:Y:S01]  /*73b0*/  FADD R225, R121, R225 ;  /* 0x000000e179e17221 */ /* 0x000fe20000000000 */
[----:B------:R-:W2:Y:S04]  /*73c0*/  LDL.LU R227, [R1+0x8] ;  /* 0x0000080001e37983 */ /* 0x000ea80000300800 */
[----:B------:R0:W-:Y:S04]  /*73d0*/  STL [R1+0x2a0], R226 ;  /* 0x0002a0e201007387 */ /* 0x0001e80000100800 */
[----:B0-----:R-:W3:Y:S04]  /*73e0*/  LDL.LU R226, [R1+0x4] ;  /* 0x0000040001e27983 */ /* 0x001ee80000300800 */
[----:B------:R0:W-:Y:S04]  /*73f0*/  STL [R1+0x2a4], R225 ;  /* 0x0002a4e101007387 */ /* 0x0001e80000100800 */
[----:B0-----:R-:W4:Y:S01]  /*7400*/  LDL.LU R225, [R1] ;  /* 0x0000000001e17983 */ /* 0x001f220000300800 */
[----:B------:R-:W-:Y:S01]  /*7410*/  FADD R224, R122, R224 ;  /* 0x000000e07ae07221 */ /* 0x000fe20000000000 */
[----:B------:R-:W-:Y:S01]  /*7420*/  FADD R223, R123, R223 ;  /* 0x000000df7bdf7221 */ /* 0x000fe20000000000 */
[----:B------:R-:W-:Y:S01]  /*7430*/  FADD R222, R124, R222 ;  /* 0x000000de7cde7221 */ /* 0x000fe20000000000 */
[----:B------:R-:W-:Y:S01]  /*7440*/  FADD R221, R125, R221 ;  /* 0x000000dd7ddd7221 */ /* 0x000fe20000000000 */
[----:B------:R-:W-:Y:S01]  /*7450*/  FADD R220, R126, R220 ;  /* 0x000000dc7edc7221 */ /* 0x000fe20000000000 */
[----:B------:R-:W-:Y:S01]  /*7460*/  STL [R1+0x2a8], R224 ;  /* 0x0002a8e001007387 */ /* 0x000fe20000100800 */
        /* <DEDUP_REMOVED lines=35> */
[----:B------:R-:W-:Y:S04]  /*76a0*/  STL [R1+0x2cc], R23 ;  /* 0x0002cc1701007387 */ /* 0x000fe80000100800 */
        /* <DEDUP_REMOVED lines=17> */
[----:B------:R0:W-:Y:S04]  /*77c0*/  STL [R1+0x314], R5 ;  /* 0x0003140501007387 */ /* 0x0001e80000100800 */
[----:B0-----:R-:W4:Y:S01]  /*77d0*/  LDL.LU R5, [R1+0xc] ;  /* 0x00000c0001057983 */ /* 0x001f220000300800 */
[----:B--2---:R-:W-:Y:S01]  /*77e0*/  FADD R227, R156, R227 ;  /* 0x000000e39ce37221 */ /* 0x004fe20000000000 */
[----:B---3--:R-:W-:Y:S01]  /*77f0*/  FADD R226, R155, R226 ;  /* 0x000000e29be27221 */ /* 0x008fe20000000000 */
[----:B----4-:R-:W-:-:S05]  /*7800*/  FADD R225, R154, R225 ;  /* 0x000000e19ae17221 */ /* 0x010fca0000000000 */
[----:B------:R0:W-:Y:S04]  /*7810*/  STL [R1], R225 ;  /* 0x000000e101007387 */ /* 0x0001e80000100800 */
[----:B------:R-:W2:Y:S04]  /*7820*/  LDL.LU R6, [R1+0x10] ;  /* 0x0000100001067983 */ /* 0x000ea80000300800 */
[----:B------:R3:W-:Y:S04]  /*7830*/  STL [R1+0x4], R226 ;  /* 0x000004e201007387 */ /* 0x0007e80000100800 */
[----:B------:R-:W4:Y:S04]  /*7840*/  LDL.LU R7, [R1+0x14] ;  /* 0x0000140001077983 */ /* 0x000f280000300800 */
[----:B------:R1:W-:Y:S04]  /*7850*/  STL [R1+0x8], R227 ;  /* 0x000008e301007387 */ /* 0x0003e80000100800 */
        /* <DEDUP_REMOVED lines=26> */
[----:B---3--:R-:W3:Y:S04]  /*7a00*/  LDL.LU R226, [R1+0x80] ;  /* 0x0000800001e27983 */ /* 0x008ee80000300800 */
[----:B-1----:R-:W3:Y:S01]  /*7a10*/  LDL.LU R227, [R1+0x84] ;  /* 0x0000840001e37983 */ /* 0x002ee20000300800 */
[----:B------:R-:W-:-:S05]  /*7a20*/  FADD R5, R157, R5 ;  /* 0x000000059d057221 */ /* 0x000fca0000000000 */
[----:B------:R0:W-:Y:S01]  /*7a30*/  STL [R1+0xc], R5 ;  /* 0x00000c0501007387 */ /* 0x0001e20000100800 */
[----:B--2---:R-:W-:Y:S01]  /*7a40*/  FADD R6, R158, R6 ;  /* 0x000000069e067221 */ /* 0x004fe20000000000 */
        /* <DEDUP_REMOVED lines=54> */
[----:B---3--:R-:W-:-:S03]  /*7db0*/  FADD R226, R186, R226 ;  /* 0x000000e2bae27221 */ /* 0x008fc60000000000 */
[----:B0-----:R-:W3:Y:S01]  /*7dc0*/  LDL.LU R5, [R1+0x88] ;  /* 0x0000880001057983 */ /* 0x001ee20000300800 */
[----:B------:R-:W-:-:S03]  /*7dd0*/  FADD R227, R187, R227 ;  /* 0x000000e3bbe37221 */ /* 0x000fc60000000000 */
[----:B------:R0:W-:Y:S04]  /*7de0*/  STL [R1+0x7c], R225 ;  /* 0x00007ce101007387 */ /* 0x0001e80000100800 */
[----:B-1----:R-:W3:Y:S04]  /*7df0*/  LDL.LU R6, [R1+0x8c] ;  /* 0x00008c0001067983 */ /* 0x002ee80000300800 */
[----:B------:R1:W-:Y:S04]  /*7e00*/  STL [R1+0x80], R226 ;  /* 0x000080e201007387 */ /* 0x0003e80000100800 */
[----:B--2---:R-:W2:Y:S04]  /*7e10*/  LDL.LU R7, [R1+0x90] ;  /* 0x0000900001077983 */ /* 0x004ea80000300800 */
[----:B------:R1:W-:Y:S04]  /*7e20*/  STL [R1+0x84], R227 ;  /* 0x000084e301007387 */ /* 0x0003e80000100800 */
        /* <DEDUP_REMOVED lines=28> */
[----:B---3--:R-:W-:Y:S01]  /*7ff0*/  FADD R5, R188, R5 ;  /* 0x00000005bc057221 */ /* 0x008fe20000000000 */
[----:B------:R-:W-:-:S04]  /*8000*/  FADD R6, R189, R6 ;  /* 0x00000006bd067221 */ /* 0x000fc80000000000 */
[----:B------:R0:W-:Y:S01]  /*8010*/  STL [R1+0x88], R5 ;  /* 0x0000880501007387 */ /* 0x0001e20000100800 */
[----:B--2---:R-:W-:-:S03]  /*8020*/  FADD R7, R190, R7 ;  /* 0x00000007be077221 */ /* 0x004fc60000000000 */
        /* <DEDUP_REMOVED lines=89> */
[----:B------:R-:W-:Y:S01]  /*85c0*/  FADD R5, R27, R5 ;  /* 0x000000051b057221 */ /* 0x000fe20000000000 */
        /* <DEDUP_REMOVED lines=185> */
[----:B------:R-:W-:-:S05]  /*9160*/  FADD R5, R89, R5 ;  /* 0x0000000559057221 */ /* 0x000fca0000000000 */
[----:B------:R0:W-:Y:S01]  /*9170*/  STL [R1+0x1fc], R5 ;  /* 0x0001fc0501007387 */ /* 0x0001e20000100800 */
[----:B------:R-:W-:-:S03]  /*9180*/  FADD R6, R90, R6 ;  /* 0x000000065a067221 */ /* 0x000fc60000000000 */
[----:B0-----:R0:W5:Y:S01]  /*9190*/  LDL.LU R5, [R1+0x314] ;  /* 0x0003140001057983 */ /* 0x0011620000300800 */
[----:B--2---:R-:W-:-:S03]  /*91a0*/  FADD R7, R91, R7 ;  /* 0x000000075b077221 */ /* 0x004fc60000000000 */
[----:B------:R1:W-:Y:S01]  /*91b0*/  STL [R1+0x200], R6 ;  /* 0x0002000601007387 */ /* 0x0003e20000100800 */
[----:B---3--:R-:W-:Y:S01]  /*91c0*/  FADD R8, R92, R8 ;  /* 0x000000085c087221 */ /* 0x008fe20000000000 */
[----:B----4-:R-:W-:Y:S02]  /*91d0*/  FADD R9, R93, R9 ;  /* 0x000000095d097221 */ /* 0x010fe40000000000 */
[----:B-1----:R0:W5:Y:S01]  /*91e0*/  LDL.LU R6, [R1+0x310] ;  /* 0x0003100001067983 */ /* 0x0021620000300800 */
[----:B------:R-:W-:-:S03]  /*91f0*/  FADD R10, R94, R10 ;  /* 0x0000000a5e0a7221 */ /* 0x000fc60000000000 */
[----:B------:R1:W-:Y:S01]  /*9200*/  STL [R1+0x204], R7 ;  /* 0x0002040701007387 */ /* 0x0003e20000100800 */
[----:B------:R-:W-:-:S03]  /*9210*/  FADD R11, R95, R11 ;  /* 0x0000000b5f0b7221 */ /* 0x000fc60000000000 */
[----:B-1----:R0:W5:Y:S01]  /*9220*/  LDL.LU R7, [R1+0x30c] ;  /* 0x00030c0001077983 */ /* 0x0021620000300800 */
[----:B------:R-:W-:-:S03]  /*9230*/  FADD R12, R96, R12 ;  /* 0x0000000c600c7221 */ /* 0x000fc60000000000 */
[----:B------:R1:W-:Y:S01]  /*9240*/  STL [R1+0x208], R8 ;  /* 0x0002080801007387 */ /* 0x0003e20000100800 */
[----:B------:R-:W-:Y:S01]  /*9250*/  FADD R13, R97, R13 ;  /* 0x0000000d610d7221 */ /* 0x000fe20000000000 */
[----:B------:R-:W-:Y:S02]  /*9260*/  FADD R14, R98, R14 ;  /* 0x0000000e620e7221 */ /* 0x000fe40000000000 */
[----:B-1----:R0:W5:Y:S04]  /*9270*/  LDL.LU R8, [R1+0x308] ;  /* 0x0003080001087983 */ /* 0x0021680000300800 */
[----:B------:R1:W-:Y:S01]  /*9280*/  STL [R1+0x20c], R9 ;  /* 0x00020c0901007387 */ /* 0x0003e20000100800 */
[----:B------:R-:W-:Y:S01]  /*9290*/  FADD R15, R99, R15 ;  /* 0x0000000f630f7221 */ /* 0x000fe20000000000 */
[----:B------:R-:W-:-:S02]  /*92a0*/  FADD R16, R100, R16 ;  /* 0x0000001064107221 */ /* 0x000fc40000000000 */
[----:B-1----:R0:W5:Y:S04]  /*92b0*/  LDL.LU R9, [R1+0x304] ;  /* 0x0003040001097983 */ /* 0x0021680000300800 */
[----:B------:R1:W-:Y:S01]  /*92c0*/  STL [R1+0x210], R10 ;  /* 0x0002100a01007387 */ /* 0x0003e20000100800 */
[----:B------:R-:W-:-:S03]  /*92d0*/  FADD R17, R101, R17 ;  /* 0x0000001165117221 */ /* 0x000fc60000000000 */
        /* <DEDUP_REMOVED lines=55> */
[----:B------:R1:W-:Y:S04]  /*9650*/  STL [R1+0x25c], R221 ;  /* 0x00025cdd01007387 */ /* 0x0003e80000100800 */
        /* <DEDUP_REMOVED lines=11> */
[----:B------:R0:W-:Y:S02]  /*9710*/  STL [R1+0x274], R227 ;  /* 0x000274e301007387 */ /* 0x0001e40000100800 */
.L_x_31:
[----:B0-----:R-:W-:-:S04]  /*9720*/  IMAD.U32 R227, RZ, RZ, UR33 ;  /* 0x00000021ffe37e24 */ /* 0x001fc8000f8e00ff */
[----:B------:R0:W-:Y:S01]  /*9730*/  SYNCS.ARRIVE.TRANS64.A1T0 RZ, [R227+UR30], RZ ;  /* 0x000000ffe3ff79a7 */ /* 0x0001e2000810001e */
[----:B------:R-:W-:Y:S02]  /*9740*/  WARPGROUP.DEPBAR.LE gsb0, 0x0 ;  /* 0x00008000000079c5 */ /* 0x000fe40000010000 */
[----:B------:R-:W1:Y:S02]  /*9750*/  LDC R24, c[0x0][0x28c] ;  /* 0x0000a300ff187b82 */ /* 0x000e640000000800 */
[----:B-1----:R-:W-:-:S13]  /*9760*/  ISETP.GE.AND P0, PT, R24, 0x1, PT ;  /* 0x000000011800780c */ /* 0x002fda0003f06270 */
[----:B0-----:R-:W-:Y:S05]  /*9770*/  @!P0 BRA `(.L_x_32) ;  /* 0x0000000000388947 */ /* 0x001fea0003800000 */
[----:B------:R-:W-:-:S06]  /*9780*/  UISETP.NE.AND UP0, UPT, UR32, 0x3, UPT ;  /* 0x000000032000788c */ /* 0x000fcc000bf05270 */
[----:B------:R-:W-:-:S13]  /*9790*/  PLOP3.LUT P0, PT, PT, PT, UP0, 0x80, 0x0 ;  /* 0x000000000000781c */ /* 0x000fda0003f0f008 */
[----:B------:R-:W-:Y:S05]  /*97a0*/  @!P0 BRA `(.L_x_33) ;  /* 0x0000000000048947 */ /* 0x000fea0003800000 */
[----:B------:R-:W-:Y:S01]  /*97b0*/  BPT.TRAP 0x1 ;  /* 0x000000040000795c */ /* 0x000fe20000300000 */
.L_x_33:
[----:B------:R-:W-:Y:S02]  /*97c0*/  UIADD3 UR4, UR12, UR15, URZ ;  /* 0x0000000f0c047290 */ /* 0x000fe4000fffe03f */
[----:B------:R-:W-:Y:S02]  /*97d0*/  UISETP.GT.U32.AND UP0, UPT, UR13, 0x1, UPT ;  /* 0x000000010d00788c */ /* 0x000fe4000bf04070 */
[----:B------:R-:W-:-:S04]  /*97e0*/  USHF.L.U32 UR4, UR4, 0x3, URZ ;  /* 0x0000000304047899 */ /* 0x000fc8000800063f */
[----:B------:R-:W-:Y:S01]  /*97f0*/  ULOP3.LUT UR4, UR4, 0x78, URZ, 0xc0, !UPT ;  /* 0x0000007804047892 */ /* 0x000fe2000f8ec03f */
[----:B------:R-:W-:-:S03]  /*9800*/  PLOP3.LUT P0, PT, PT, PT, UP0, 0x80, 0x0 ;  /* 0x000000000000781c */ /* 0x000fc60003f0f008 */
[----:B------:R-:W-:-:S04]  /*9810*/  UIADD3 UR4, UR16, 0x80, UR4 ;  /* 0x0000008010047890 */ /* 0x000fc8000fffe004 */
[----:B------:R-:W-:-:S09]  /*9820*/  UPRMT UR4, URZ, 0x654, UR4 ;  /* 0x000006543f047896 */ /* 0x000fd20008000004 */
[----:B------:R-:W-:Y:S01]  /*9830*/  SYNCS.ARRIVE.TRANS64.RED.A1T0 RZ, [UR4], RZ ;  /* 0x000000ffffff79a7 */ /* 0x000fe20008100404 */
[----:B------:R-:W-:Y:S05]  /*9840*/  @P0 BRA `(.L_x_32) ;  /* 0x0000000000040947 */ /* 0x000fea0003800000 */
[----:B------:R-:W-:Y:S01]  /*9850*/  BPT.TRAP 0x1 ;  /* 0x000000040000795c */ /* 0x000fe20000300000 */
.L_x_32:
[----:B------:R-:W2:Y:S01]  /*9860*/  LDL R227, [R1+0x284] ;  /* 0x0002840001e37983 */ /* 0x000ea20000100800 */
[----:B------:R-:W-:Y:S01]  /*9870*/  IMAD.U32 R24, RZ, RZ, UR29 ;  /* 0x0000001dff187e24 */ /* 0x000fe2000f8e00ff */
[----:B------:R-:W0:Y:S04]  /*9880*/  LDC R36, c[0x0][0x288] ;  /* 0x0000a200ff247b82 */ /* 0x000e280000000800 */
[----:B------:R-:W-:-:S04]  /*9890*/  SHF.L.U32 R24, R24, 0x1f, RZ ;  /* 0x0000001f18187819 */ /* 0x000fc800000006ff */
[----:B------:R-:W1:Y:S01]  /*98a0*/  SYNCS.PHASECHK.TRANS64.TRYWAIT P0, [UR19+0x8], R24 ;  /* 0x00000818ff0075a7 */ /* 0x000e620008000153 */
[----:B--2---:R-:W-:Y:S01]  /*98b0*/  IMAD.SHL.U32 R34, R227, 0x40, RZ ;  /* 0x00000040e3227824 */ /* 0x004fe200078e00ff */
[----:B01----:R-:W-:Y:S06]  /*98c0*/  @!P0 BRA `(.L_x_34) ;  /* 0x0000011000648947 */ /* 0x003fec0003800000 */
.L_x_460:
[----:B------:R-:W2:Y:S01]  /*98d0*/  LDL.LU R227, [R1+0x288] ;  /* 0x0002880001e37983 */ /* 0x000ea20000300800 */
[----:B------:R-:W-:Y:S02]  /*98e0*/  ULDC UR4, c[0x0][0x284] ;  /* 0x0000a10000047ab9 */ /* 0x000fe40000000800 */
[----:B------:R-:W-:Y:S01]  /*98f0*/  ISETP.GE.AND P0, PT, R34, UR4, PT ;  /* 0x0000000422007c0c */ /* 0x000fe2000bf06270 */
[----:B--2---:R-:W-:-:S05]  /*9900*/  IMAD R37, R227, 0x180, RZ ;  /* 0x00000180e3257824 */ /* 0x004fca00078e02ff */
[----:B------:R-:W-:-:S13]  /*9910*/  ISETP.GE.OR P0, PT, R37, R36, P0 ;  /* 0x000000242500720c */ /* 0x000fda0000706670 */
[----:B------:R-:W-:Y:S05]  /*9920*/  @P0 BRA `(.L_x_35) ;  /* 0x000000ec00f40947 */ /* 0x000fea0003800000 */
[----:B-----5:R1:W-:Y:S01]  /*9930*/  STL.64 [R1+0x2b0], R4 ;  /* 0x0002b00401007387 */ /* 0x0203e20000100a00 */
[----:B------:R-:W-:Y:S01]  /*9940*/  ULDC.64 UR4, c[0x0][0x5d0] ;  /* 0x0001740000047ab9 */ /* 0x000fe20000000a00 */
[----:B------:R-:W2:Y:S02]  /*9950*/  LDC.64 R26, c[0x0][0x5c8] ;  /* 0x00017200ff1a7b82 */ /* 0x000ea40000000a00 */
[----:B-1----:R-:W3:Y:S04]  /*9960*/  LDL.64 R4, [R1+0x290] ;  /* 0x0002900001047983 */ /* 0x002ee80000100a00 */
[----:B------:R1:W-:Y:S04]  /*9970*/  STL [R1+0x2a8], R3 ;  /* 0x0002a80301007387 */ /* 0x0003e80000100800 */
[----:B-1----:R-:W3:Y:S04]  /*9980*/  LDL.LU R3, [R1+0x284] ;  /* 0x0002840001037983 */ /* 0x002ee80000300800 */
[----:B------:R1:W-:Y:S04]  /*9990*/  STL [R1+0x2a4], R2 ;  /* 0x0002a40201007387 */ /* 0x0003e80000100800 */
[----:B-1----:R-:W4:Y:S04]  /*99a0*/  LDL R2, [R1+0x28c] ;  /* 0x00028c0001027983 */ /* 0x002f280000100800 */
[----:B------:R1:W-:Y:S04]  /*99b0*/  STL [R1+0x2a0], R0 ;  /* 0x0002a00001007387 */ /* 0x0003e80000100800 */
[----:B------:R-:W2:Y:S04]  /*99c0*/  LDL R227, [R1+0x278] ;  /* 0x0002780001e37983 */ /* 0x000ea80000100800 */
[----:B-1----:R-:W3:Y:S01]  /*99d0*/  LDL R0, [R1+0x298] ;  /* 0x0002980001007983 */ /* 0x002ee20000100800 */
[----:B------:R-:W-:Y:S01]  /*99e0*/  SHF.R.S32.HI R33, RZ, 0x1f, R37 ;  /* 0x0000001fff217819 */ /* 0x000fe20000011425 */
[----:B----4-:R-:W-:-:S05]  /*99f0*/  IMAD.SHL.U32 R28, R2, 0x2, RZ ;  /* 0x00000002021c7824 */ /* 0x010fca00078e00ff */
[--C-:B------:R-:W-:Y:S02]  /*9a00*/  SHF.R.S32.HI R29, RZ, 0x1f, R28.reuse ;  /* 0x0000001fff1d7819 */ /* 0x100fe4000001141c */
[----:B--2---:R-:W-:Y:S01]  /*9a10*/  SHF.R.S32.HI R32, RZ, 0x1f, R227 ;  /* 0x0000001fff207819 */ /* 0x004fe200000114e3 */
[----:B0-----:R-:W-:-:S04]  /*9a20*/  IMAD.WIDE.U32 R24, R227, UR4, R28 ;  /* 0x00000004e3187c25 */ /* 0x001fc8000f8e001c */
[----:B------:R-:W-:Y:S01]  /*9a30*/  IMAD R30, R32, UR4, RZ ;  /* 0x00000004201e7c24 */ /* 0x000fe2000f8e02ff */
[----:B------:R-:W-:-:S03]  /*9a40*/  IADD3 R24, P0, R37, R24, RZ ;  /* 0x0000001825187210 */ /* 0x000fc60007f1e0ff */
[----:B------:R-:W-:Y:S01]  /*9a50*/  IMAD R30, R227, UR5, R30 ;  /* 0x00000005e31e7c24 */ /* 0x000fe2000f8e021e */
[----:B------:R-:W-:Y:S01]  /*9a60*/  ULDC.64 UR4, c[0x0][0x5c0] ;  /* 0x0001700000047ab9 */ /* 0x000fe20000000a00 */
[----:B------:R-:W-:-:S03]  /*9a70*/  IMAD R36, R2, -0x2, R36 ;  /* 0xfffffffe02247824 */ /* 0x000fc600078e0224 */
[----:B------:R-:W-:Y:S01]  /*9a80*/  IADD3.X R25, R33, R25, R30, P0, !PT ;  /* 0x0000001921197210 */ /* 0x000fe200007fe41e */
[----:B---3--:R-:W-:Y:S02]  /*9a90*/  IMAD.WIDE R30, R3, 0x40, R4 ;  /* 0x00000040031e7825 */ /* 0x008fe400078e0204 */
[----:B------:R0:W5:Y:S02]  /*9aa0*/  LDL.LU.64 R4, [R1+0x2b0] ;  /* 0x0002b00001047983 */ /* 0x0001640000300a00 */
[----:B------:R-:W-:Y:S02]  /*9ab0*/  IMAD.IADD R34, R0, 0x1, -R34 ;  /* 0x0000000100227824 */ /* 0x000fe400078e0a22 */
[----:B------:R0:W5:Y:S04]  /*9ac0*/  LDL.LU R3, [R1+0x2a8] ;  /* 0x0002a80001037983 */ /* 0x0001680000300800 */
[----:B------:R0:W5:Y:S04]  /*9ad0*/  LDL.LU R2, [R1+0x2a4] ;  /* 0x0002a40001027983 */ /* 0x0001680000300800 */
[----:B------:R0:W5:Y:S01]  /*9ae0*/  LDL.LU R0, [R1+0x2a0] ;  /* 0x0002a00001007983 */ /* 0x0001620000300800 */
[----:B------:R-:W-:-:S02]  /*9af0*/  IMAD R35, R31, R26, RZ ;  /* 0x0000001a1f237224 */ /* 0x000fc400078e02ff */
[----:B------:R-:W-:-:S04]  /*9b00*/  IMAD.WIDE.U32 R24, R30, R26, R24 ;  /* 0x0000001a1e187225 */ /* 0x000fc800078e0018 */
[----:B------:R-:W-:-:S04]  /*9b10*/  IMAD R35, R30, R27, R35 ;  /* 0x0000001b1e237224 */ /* 0x000fc800078e0223 */
[----:B------:R-:W-:Y:S01]  /*9b20*/  IMAD.IADD R35, R25, 0x1, R35 ;  /* 0x0000000119237824 */ /* 0x000fe200078e0223 */
[----:B------:R-:W-:-:S04]  /*9b30*/  LEA R25, P0, R26, R24, 0x3 ;  /* 0x000000181a197211 */ /* 0x000fc800078018ff */
[----:B------:R-:W-:Y:S02]  /*9b40*/  LEA.HI.X R27, R26, R35, R27, 0x3, P0 ;  /* 0x000000231a1b7211 */ /* 0x000fe400000f1c1b */
[----:B------:R-:W-:Y:S02]  /*9b50*/  FSETP.NEU.AND P0, PT, RZ, UR26, PT ;  /* 0x0000001aff007c0b */ /* 0x000fe4000bf0d000 */
[----:B------:R-:W-:Y:S02]  /*9b60*/  IADD3 R24, P1, R24, UR4, RZ ;  /* 0x0000000418187c10 */ /* 0x000fe4000ff3e0ff */
[----:B------:R-:W-:Y:S01]  /*9b70*/  IADD3 R26, P2, R25, UR4, RZ ;  /* 0x00000004191a7c10 */ /* 0x000fe2000ff5e0ff */
[----:B------:R-:W-:Y:S01]  /*9b80*/  BSSY B0, `(.L_x_35) ;  /* 0x0000ed7000007945 */ /* 0x000fe20003800000 */
[----:B------:R-:W-:Y:S02]  /*9b90*/  IADD3.X R25, R35, UR5, RZ, P1, !PT ;  /* 0x0000000523197c10 */ /* 0x000fe40008ffe4ff */
[----:B------:R-:W-:Y:S01]  /*9ba0*/  IADD3.X R27, R27, UR5, RZ, P2, !PT ;  /* 0x000000051b1b7c10 */ /* 0x000fe200097fe4ff */
[----:B------:R-:W-:-:S04]  /*9bb0*/  IMAD.IADD R35, R36, 0x1, -R37 ;  /* 0x0000000124237824 */ /* 0x000fc800078e0a25 */
[----:B0-----:R-:W-:Y:S05]  /*9bc0*/  @!P0 BRA `(.L_x_36) ;  /* 0x000000ac00508947 */ /* 0x001fea0003800000 */
[----:B------:R-:W-:Y:S01]  /*9bd0*/  ULDC.64 UR4, c[0x0][0x5b8] ;  /* 0x00016e0000047ab9 */ /* 0x000fe20000000a00 */
[----:B------:R-:W-:Y:S01]  /*9be0*/  ULDC.64 UR8, c[0x0][0x5a8] ;  /* 0x00016a0000087ab9 */ /* 0x000fe20000000a00 */
[----:B------:R-:W-:Y:S01]  /*9bf0*/  IMAD.WIDE.U32 R28, R227, UR4, R28 ;  /* 0x00000004e31c7c25 */ /* 0x000fe2000f8e001c */
[----:B------:R-:W-:Y:S03]  /*9c00*/  BSSY B1, `(.L_x_37) ;  /* 0x0000010000017945 */ /* 0x000fe60003800000 */
[----:B------:R-:W-:-:S04]  /*9c10*/  IMAD R32, R32, UR4, RZ ;  /* 0x0000000420207c24 */ /* 0x000fc8000f8e02ff */
[----:B------:R-:W-:Y:S01]  /*9c20*/  IMAD R36, R227, UR5, R32 ;  /* 0x00000005e3247c24 */ /* 0x000fe2000f8e0220 */
[----:B------:R-:W-:Y:S01]  /*9c30*/  IADD3 R32, P0, R37, R28, RZ ;  /* 0x0000001c25207210 */ /* 0x000fe20007f1e0ff */
[----:B------:R-:W-:Y:S02]  /*9c40*/  ULDC.64 UR4, c[0x0][0x5b0] ;  /* 0x00016c0000047ab9 */ /* 0x000fe40000000a00 */
[----:B------:R-:W-:Y:S01]  /*9c50*/  IMAD R37, R31, UR4, RZ ;  /* 0x000000041f257c24 */ /* 0x000fe2000f8e02ff */
[--C-:B------:R-:W-:Y:S02]  /*9c60*/  IADD3.X R33, R33, R29, R36.reuse, P0, !PT ;  /* 0x0000001d21217210 */ /* 0x100fe400007fe424 */
[----:B------:R-:W-:Y:S01]  /*9c70*/  ISETP.GE.AND P0, PT, R35, 0x1, PT ;  /* 0x000000012300780c */ /* 0x000fe20003f06270 */
[C---:B------:R-:W-:Y:S01]  /*9c80*/  IMAD R37, R30.reuse, UR5, R37 ;  /* 0x000000051e257c24 */ /* 0x040fe2000f8e0225 */
[----:B------:R-:W-:Y:S01]  /*9c90*/  PRMT R36, RZ, 0x7610, R36 ;  /* 0x00007610ff247816 */ /* 0x000fe20000000024 */
[----:B------:R-:W-:Y:S01]  /*9ca0*/  IMAD.WIDE.U32 R28, R30, UR4, R32 ;  /* 0x000000041e1c7c25 */ /* 0x000fe2000f8e0020 */
[----:B------:R-:W-:-:S02]  /*9cb0*/  ISETP.LT.OR P2, PT, R34, 0x1, !P0 ;  /* 0x000000012200780c */ /* 0x000fc40004741670 */
[----:B------:R-:W-:-:S04]  /*9cc0*/  IADD3 R28, P1, R28, UR8, RZ ;  /* 0x000000081c1c7c10 */ /* 0x000fc8000ff3e0ff */
[----:B------:R-:W-:-:S07]  /*9cd0*/  IADD3.X R29, R29, UR9, R37, P1, !PT ;  /* 0x000000091d1d7c10 */ /* 0x000fce0008ffe425 */
[----:B------:R-:W-:Y:S05]  /*9ce0*/  @P2 BRA `(.L_x_38) ;  /* 0x0000000000042947 */ /* 0x000fea0003800000 */
[----:B------:R0:W5:Y:S02]  /*9cf0*/  LDG.E.U8 R36, desc[UR24][R28.64] ;  /* 0x000000181c247981 */ /* 0x000164000c1e1100 */
.L_x_38:
[----:B------:R-:W-:Y:S05]  /*9d00*/  BSYNC B1 ;  /* 0x0000000000017941 */ /* 0x000fea0003800000 */
.L_x_37:
[----:B-----5:R-:W-:Y:S01]  /*9d10*/  LOP3.LUT R36, R36, 0xff, RZ, 0xc0, !PT ;  /* 0x000000ff24247812 */ /* 0x020fe200078ec0ff */
[----:B------:R-:W-:Y:S01]  /*9d20*/  BSSY B1, `(.L_x_39) ;  /* 0x000000c000017945 */ /* 0x000fe20003800000 */
[----:B------:R-:W-:Y:S02]  /*9d30*/  ISETP.GE.AND P1, PT, R35, 0x2, PT ;  /* 0x000000022300780c */ /* 0x000fe40003f26270 */
[----:B------:R-:W-:Y:S02]  /*9d40*/  F2FP.F16.E4M3.UNPACK_B R36, R36 ;  /* 0x00000024ff24723e */ /* 0x000fe400020006ff */
[----:B------:R-:W-:-:S03]  /*9d50*/  ISETP.LT.OR P3, PT, R34, 0x1, !P1 ;  /* 0x000000012200780c */ /* 0x000fc60004f61670 */
[----:B------:R-:W-:-:S05]  /*9d60*/  HADD2.F32 R36, -RZ, R36.H0_H0 ;  /* 0x20000024ff247230 */ /* 0x000fca0000004100 */
[----:B------:R-:W-:Y:S01]  /*9d70*/  FMUL R37, R36, UR26 ;  /* 0x0000001a24257c20 */ /* 0x000fe20008400000 */
[----:B------:R-:W-:-:S03]  /*9d80*/  PRMT R36, RZ, 0x7610, R36 ;  /* 0x00007610ff247816 */ /* 0x000fc60000000024 */
[----:B------:R-:W-:-:S05]  /*9d90*/  FFMA R37, R226, UR27, R37 ;  /* 0x0000001be2257c23 */ /* 0x000fca0008000025 */
[----:B------:R-:W-:-:S05]  /*9da0*/  F2FP.SATFINITE.E4M3.F32.PACK_AB_MERGE_C R37, RZ, R37, RZ ;  /* 0x00000025ff25723e */ /* 0x000fca00048070ff */
[----:B------:R1:W-:Y:S01]  /*9db0*/  @!P2 STG.E.U8 desc[UR24][R24.64], R37 ;  /* 0x000000251800a986 */ /* 0x0003e2000c101118 */
[----:B------:R-:W-:Y:S05]  /*9dc0*/  @P3 BRA `(.L_x_40) ;  /* 0x0000000000043947 */ /* 0x000fea0003800000 */
[----:B------:R2:W5:Y:S02]  /*9dd0*/  LDG.E.U8 R36, desc[UR24][R28.64+0x1] ;  /* 0x000001181c247981 */ /* 0x000564000c1e1100 */
.L_x_40:
[----:B------:R-:W-:Y:S05]  /*9de0*/  BSYNC B1 ;  /* 0x0000000000017941 */ /* 0x000fea0003800000 */
.L_x_39:
[----:B-----5:R-:W-:Y:S01]  /*9df0*/  LOP3.LUT R36, R36, 0xff, RZ, 0xc0, !PT ;  /* 0x000000ff24247812 */ /* 0x020fe200078ec0ff */
[----:B------:R-:W-:Y:S01]  /*9e00*/  BSSY B1, `(.L_x_41) ;  /* 0x0000012000017945 */ /* 0x000fe20003800000 */
[----:B-1----:R-:W-:Y:S02]  /*9e10*/  IADD3 R37, P2, R30, 0x8, RZ ;  /* 0x000000081e257810 */ /* 0x002fe40007f5e0ff */
[----:B------:R-:W-:Y:S02]  /*9e20*/  F2FP.F16.E4M3.UNPACK_B R36, R36 ;  /* 0x00000024ff24723e */ /* 0x000fe400020006ff */
[----:B------:R-:W-:Y:S01]  /*9e30*/  ISETP.LT.OR P0, PT, R34, 0x9, !P0 ;  /* 0x000000092200780c */ /* 0x000fe20004701670 */
[----:B------:R-:W-:Y:S02]  /*9e40*/  IMAD.X R30, RZ, RZ, R31, P2 ;  /* 0x000000ffff1e7224 */ /* 0x000fe400010e061f */
[----:B------:R-:W-:Y:S02]  /*9e50*/  HADD2.F32 R36, -RZ, R36.H0_H0 ;  /* 0x20000024ff247230 */ /* 0x000fe40000004100 */
[----:B------:R-:W-:-:S02]  /*9e60*/  IMAD R30, R30, UR4, RZ ;  /* 0x000000041e1e7c24 */ /* 0x000fc4000f8e02ff */
[----:B------:R-:W-:-:S04]  /*9e70*/  IMAD.WIDE.U32 R32, R37, UR4, R32 ;  /* 0x0000000425207c25 */ /* 0x000fc8000f8e0020 */
[----:B------:R-:W-:Y:S01]  /*9e80*/  FMUL R36, R36, UR26 ;  /* 0x0000001a24247c20 */ /* 0x000fe20008400000 */
[----:B------:R-:W-:-:S03]  /*9e90*/  IMAD R37, R37, UR5, R30 ;  /* 0x0000000525257c24 */ /* 0x000fc6000f8e021e */
[----:B------:R-:W-:Y:S01]  /*9ea0*/  FFMA R36, R225, UR27, R36 ;  /* 0x0000001be1247c23 */ /* 0x000fe20008000024 */
[----:B------:R-:W-:Y:S02]  /*9eb0*/  IADD3 R30, P2, R32, UR8, RZ ;  /* 0x00000008201e7c10 */ /* 0x000fe4000ff5e0ff */
[----:B------:R-:W-:Y:S02]  /*9ec0*/  PRMT R32, RZ, 0x7610, R32 ;  /* 0x00007610ff207816 */ /* 0x000fe40000000020 */
[----:B------:R-:W-:Y:S02]  /*9ed0*/  F2FP.SATFINITE.E4M3.F32.PACK_AB_MERGE_C R39, RZ, R36, RZ ;  /* 0x00000024ff27723e */ /* 0x000fe400048070ff */
[----:B------:R-:W-:-:S03]  /*9ee0*/  IADD3.X R31, R33, UR9, R37, P2, !PT ;  /* 0x00000009211f7c10 */ /* 0x000fc600097fe425 */
[----:B------:R1:W-:Y:S01]  /*9ef0*/  @!P3 STG.E.U8 desc[UR24][R24.64+0x1], R39 ;  /* 0x000001271800b986 */ /* 0x0003e2000c101118 */
[----:B------:R-:W-:Y:S05]  /*9f00*/  @P0 BRA `(.L_x_42) ;  /* 0x0000000000040947 */ /* 0x000fea0003800000 */
[----:B------:R3:W5:Y:S02]  /*9f10*/  LDG.E.U8 R32, desc[UR24][R30.64] ;  /* 0x000000181e207981 */ /* 0x000764000c1e1100 */
.L_x_42:
[----:B------:R-:W-:Y:S05]  /*9f20*/  BSYNC B1 ;  /* 0x0000000000017941 */ /* 0x000fea0003800000 */
.L_x_41:
[----:B-----5:R-:W-:Y:S01]  /*9f30*/  LOP3.LUT R32, R32, 0xff, RZ, 0xc0, !PT ;  /* 0x000000ff20207812 */ /* 0x020fe200078ec0ff */
[----:B------:R-:W-:Y:S01]  /*9f40*/  BSSY B1, `(.L_x_43) ;  /* 0x000000b000017945 */ /* 0x000fe20003800000 */
[----:B------:R-:W-:Y:S02]  /*9f50*/  ISETP.LT.OR P1, PT, R34, 0x9, !P1 ;  /* 0x000000092200780c */ /* 0x000fe40004f21670 */
[----:B------:R-:W-:-:S05]  /*9f60*/  F2FP.F16.E4M3.UNPACK_B R32, R32 ;  /* 0x00000020ff20723e */ /* 0x000fca00020006ff */
        /* <DEDUP_REMOVED lines=8> */
.L_x_44:
[----:B------:R-:W-:Y:S05]  /*9ff0*/  BSYNC B1 ;  /* 0x0000000000017941 */ /* 0x000fea0003800000 */
.L_x_43:
[----:B-----5:R-:W-:Y:S01]  /*a000*/  LOP3.LUT R32, R32, 0xff, RZ, 0xc0, !PT ;  /* 0x000000ff20207812 */ /* 0x020fe200078ec0ff */
[----:B------:R-:W-:Y:S01]  /*a010*/  BSSY B1, `(.L_x_45) ;  /* 0x000000c000017945 */ /* 0x000fe20003800000 */
[----:B------:R-:W-:Y:S02]  /*a020*/  ISETP.GE.AND P0, PT, R35, 0x9, PT ;  /* 0x000000092300780c */ /* 0x000fe40003f06270 */
[----:B------:R-:W-:Y:S02]  /*a030*/  F2FP.F16.E4M3.UNPACK_B R32, R32 ;  /* 0x00000020ff20723e */ /* 0x000fe400020006ff */
[----:B------:R-:W-:-:S03]  /*a040*/  ISETP.LT.OR P2, PT, R34, 0x1, !P0 ;  /* 0x000000012200780c */ /* 0x000fc60004741670 */
[----:B------:R-:W-:-:S05]  /*a050*/  HADD2.F32 R32, -RZ, R32.H0_H0 ;  /* 0x20000020ff207230 */ /* 0x000fca0000004100 */
[----:B------:R-:W-:-:S04]  /*a060*/  FMUL R32, R32, UR26 ;  /* 0x0000001a20207c20 */ /* 0x000fc80008400000 */
[----:B------:R-:W-:-:S05]  /*a070*/  FFMA R32, R223, UR27, R32 ;  /* 0x0000001bdf207c23 */ /* 0x000fca0008000020 */
[----:B----4-:R-:W-:Y:S02]  /*a080*/  F2FP.SATFINITE.E4M3.F32.PACK_AB_MERGE_C R33, RZ, R32, RZ ;  /* 0x00000020ff21723e */ /* 0x010fe400048070ff */
[----:B------:R-:W-:-:S03]  /*a090*/  PRMT R32, RZ, 0x7610, R32 ;  /* 0x00007610ff207816 */ /* 0x000fc60000000020 */
[----:B------:R4:W-:Y:S01]  /*a0a0*/  @!P1 STG.E.U8 desc[UR24][R26.64+0x1], R33 ;  /* 0x000001211a009986 */ /* 0x0009e2000c101118 */
[----:B------:R-:W-:Y:S05]  /*a0b0*/  @P2 BRA `(.L_x_46) ;  /* 0x0000000000042947 */ /* 0x000fea0003800000 */
[----:B------:R0:W5:Y:S02]  /*a0c0*/  LDG.E.U8 R32, desc[UR24][R28.64+0x8] ;  /* 0x000008181c207981 */ /* 0x000164000c1e1100 */
.L_x_46:
[----:B------:R-:W-:Y:S05]  /*a0d0*/  BSYNC B1 ;  /* 0x0000000000017941 */ /* 0x000fea0003800000 */
.L_x_45:
[----:B-----5:R-:W-:Y:S01]  /*a0e0*/  LOP3.LUT R32, R32, 0xff, RZ, 0xc0, !PT ;  /* 0x000000ff20207812 */ /* 0x020fe200078ec0ff */
[----:B------:R-:W-:Y:S01]  /*a0f0*/  BSSY B1, `(.L_x_47) ;  /* 0x000000c000017945 */ /* 0x000fe20003800000 */
[----:B------:R-:W-:Y:S02]  /*a100*/  ISETP.GE.AND P1, PT, R35, 0xa, PT ;  /* 0x0000000a2300780c */ /* 0x000fe40003f26270 */
[----:B------:R-:W-:Y:S02]  /*a110*/  F2FP.F16.E4M3.UNPACK_B R32, R32 ;  /* 0x00000020ff20723e */ /* 0x000fe400020006ff */
[----:B------:R-:W-:-:S03]  /*a120*/  ISETP.LT.OR P3, PT, R34, 0x1, !P1 ;  /* 0x000000012200780c */ /* 0x000fc60004f61670 */
[----:B------:R-:W-:-:S05]  /*a130*/  HADD2.F32 R32, -RZ, R32.H0_H0 ;  /* 0x20000020ff207230 */ /* 0x000fca0000004100 */
[----:B----4-:R-:W-:Y:S01]  /*a140*/  FMUL R33, R32, UR26 ;  /* 0x0000001a20217c20 */ /* 0x010fe20008400000 */
[----:B------:R-:W-:-:S03]  /*a150*/  PRMT R32, RZ, 0x7610, R32 ;  /* 0x00007610ff207816 */ /* 0x000fc60000000020 */
[----:B------:R-:W-:-:S05]  /*a160*/  FFMA R33, R222, UR27, R33 ;  /* 0x0000001bde217c23 */ /* 0x000fca0008000021 */
[----:B------:R-:W-:-:S05]  /*a170*/  F2FP.SATFINITE.E4M3.F32.PACK_AB_MERGE_C R33, RZ, R33, RZ ;  /* 0x00000021ff21723e */ /* 0x000fca00048070ff */
[----:B------:R4:W-:Y:S01]  /*a180*/  @!P2 STG.E.U8 desc[UR24][R24.64+0x8], R33 ;  /* 0x000008211800a986 */ /* 0x0009e2000c101118 */
[----:B------:R-:W-:Y:S05]  /*a190*/  @P3 BRA `(.L_x_48) ;  /* 0x0000000000043947 */ /* 0x000fea0003800000 */
[----:B------:R0:W5:Y:S02]  /*a1a0*/  LDG.E.U8 R32, desc[UR24][R28.64+0x9] ;  /* 0x000009181c207981 */ /* 0x000164000c1e1100 */
.L_x_48:
[----:B------:R-:W-:Y:S05]  /*a1b0*/  BSYNC B1 ;  /* 0x0000000000017941 */ /* 0x000fea0003800000 */
.L_x_47:
[----:B-----5:R-:W-:Y:S01]  /*a1c0*/  LOP3.LUT R32, R32, 0xff, RZ, 0xc0, !PT ;  /* 0x000000ff20207812 */ /* 0x020fe200078ec0ff */
[----:B------:R-:W-:Y:S01]  /*a1d0*/  BSSY B1, `(.L_x_49) ;  /* 0x000000b000017945 */ /* 0x000fe20003800000 */
[----:B------:R-:W-:Y:S02]  /*a1e0*/  ISETP.LT.OR P0, PT, R34, 0x9, !P0 ;  /* 0x000000092200780c */ /* 0x000fe40004701670 */
[----:B------:R-:W-:-:S05]  /*a1f0*/  F2FP.F16.E4M3.UNPACK_B R32, R32 ;  /* 0x00000020ff20723e */ /* 0x000fca00020006ff */
        /* <DEDUP_REMOVED lines=8> */
.L_x_50:
[----:B------:R-:W-:Y:S05]  /*a280*/  BSYNC B1 ;  /* 0x0000000000017941 */ /* 0x000fea0003800000 */
.L_x_49:
[----:B-----5:R-:W-:Y:S01]  /*a290*/  LOP3.LUT R32, R32, 0xff, RZ, 0xc0, !PT ;  /* 0x000000ff20207812 */ /* 0x020fe200078ec0ff */
[----:B------:R-:W-:Y:S01]  /*a2a0*/  BSSY B1, `(.L_x_51) ;  /* 0x000000b000017945 */ /* 0x000fe20003800000 */
[----:B------:R-:W-:Y:S02]  /*a2b0*/  ISETP.LT.OR P1, PT, R34, 0x9, !P1 ;  /* 0x000000092200780c */ /* 0x000fe40004f21670 */
[----:B------:R-:W-:-:S05]  /*a2c0*/  F2FP.F16.E4M3.UNPACK_B R32, R32 ;  /* 0x00000020ff20723e */ /* 0x000fca00020006ff */
        /* <DEDUP_REMOVED lines=8> */
.L_x_52:
[----:B------:R-:W-:Y:S05]  /*a350*/  BSYNC B1 ;  /* 0x0000000000017941 */ /* 0x000fea0003800000 */
.L_x_51:
        /* <DEDUP_REMOVED lines=13> */
.L_x_54:
[----:B------:R-:W-:Y:S05]  /*a430*/  BSYNC B1 ;  /* 0x0000000000017941 */ /* 0x000fea0003800000 */
.L_x_53:
        /* <DEDUP_REMOVED lines=13> */
.L_x_56:
[----:B------:R-:W-:Y:S05]  /*a510*/  BSYNC B1 ;  /* 0x0000000000017941 */ /* 0x000fea0003800000 */
.L_x_55:
        /* <DEDUP_REMOVED lines=12> */
.L_x_58:
[----:B------:R-:W-:Y:S05]  /*a5e0*/  BSYNC B1 ;  /* 0x0000000000017941 */ /* 0x000fea0003800000 */
.L_x_57:
        /* <DEDUP_REMOVED lines=12> */
.L_x_60:
[----:B------:R-:W-:Y:S05]  /*a6b0*/  BSYNC B1 ;  /* 0x0000000000017941 */ /* 0x000fea0003800000 */
.L_x_59:
[----:B-----5:R-:W-:Y:S01]  /*a6c0*/  LOP3.LUT R32, R32, 0xff, RZ, 0xc0, !PT ;  /* 0x000000ff20207812 */ /* 0x020fe200078ec0ff */
[----:B------:R-:W-:Y:S01]  /*a6d0*/  BSSY B1, `(.L_x_61) ;  /* 0x000000c000017945 */ /* 0x000fe20003800000 */
[----:B------:R-:W-:Y:S02]  /*a6e0*/  ISETP.GE.AND P0, PT, R35, 0x19, PT ;  /* 0x000000192300780c */ /* 0x000fe40003f06270 */
[----:B------:R-:W-:Y:S02]  /*a6f0*/  F2FP.F16.E4M3.UNPACK_B R32, R32 ;  /* 0x00000020ff20723e */ /* 0x000fe400020006ff */
[----:B------:R-:W-:-:S03]  /*a700*/  ISETP.LT.OR P2, PT, R34, 0x1, !P0 ;  /* 0x000000012200780c */ /* 0x000fc60004741670 */
[----:B------:R-:W-:-:S05]  /*a710*/  HADD2.F32 R32, -RZ, R32.H0_H0 ;  /* 0x20000020ff207230 */ /* 0x000fca0000004100 */
[----:B------:R-:W-:-:S04]  /*a720*/  FMUL R32, R32, UR26 ;  /* 0x0000001a20207c20 */ /* 0x000fc80008400000 */
[----:B------:R-:W-:Y:S01]  /*a730*/  FFMA R32, R23, UR27, R32 ;  /* 0x0000001b17207c23 */ /* 0x000fe20008000020 */
[----:B------:R-:W-:-:S04]  /*a740*/  PRMT R23, RZ, 0x7610, R23 ;  /* 0x00007610ff177816 */ /* 0x000fc80000000017 */
[----:B----4-:R-:W-:-:S05]  /*a750*/  F2FP.SATFINITE.E4M3.F32.PACK_AB_MERGE_C R33, RZ, R32, RZ ;  /* 0x00000020ff21723e */ /* 0x010fca00048070ff */
[----:B------:R4:W-:Y:S01]  /*a760*/  @!P1 STG.E.U8 desc[UR24][R26.64+0x11], R33 ;  /* 0x000011211a009986 */ /* 0x0009e2000c101118 */
[----:B------:R-:W-:Y:S05]  /*a770*/  @P2 BRA `(.L_x_62) ;  /* 0x0000000000042947 */ /* 0x000fea0003800000 */
[----:B------:R0:W5:Y:S02]  /*a780*/  LDG.E.U8 R23, desc[UR24][R28.64+0x18] ;  /* 0x000018181c177981 */ /* 0x000164000c1e1100 */
.L_x_62:
[----:B------:R-:W-:Y:S05]  /*a790*/  BSYNC B1 ;  /* 0x0000000000017941 */ /* 0x000fea0003800000 */
.L_x_61:
        /* <DEDUP_REMOVED lines=9> */
[----:B------:R-:W-:-:S05]  /*a830*/  F2FP.SATFINITE.E4M3.F32.PACK_AB_MERGE_C R23, RZ, R23, RZ ;  /* 0x00000017ff17723e */ /* 0x000fca00048070ff */
[----:B------:R0:W-:Y:S01]  /*a840*/  @!P2 STG.E.U8 desc[UR24][R24.64+0x18], R23 ;  /* 0x000018171800a986 */ /* 0x0001e2000c101118 */
[----:B------:R-:W-:Y:S05]  /*a850*/  @P3 BRA `(.L_x_64) ;  /* 0x0000000000043947 */ /* 0x000fea0003800000 */
[----:B------:R0:W5:Y:S02]  /*a860*/  LDG.E.U8 R22, desc[UR24][R28.64+0x19] ;  /* 0x000019181c167981 */ /* 0x000164000c1e1100 */
.L_x_64:
[----:B------:R-:W-:Y:S05]  /*a870*/  BSYNC B1 ;  /* 0x0000000000017941 */ /* 0x000fea0003800000 */
.L_x_63:
[----:B-----5:R-:W-:Y:S01]  /*a880*/  LOP3.LUT R22, R22, 0xff, RZ, 0xc0, !PT ;  /* 0x000000ff16167812 */ /* 0x020fe200078ec0ff */
[----:B------:R-:W-:Y:S01]  /*a890*/  BSSY B1, `(.L_x_65) ;  /* 0x000000b000017945 */ /* 0x000fe20003800000 */
[----:B------:R-:W-:Y:S02]  /*a8a0*/  ISETP.LT.OR P0, PT, R34, 0x9, !P0 ;  /* 0x000000092200780c */ /* 0x000fe40004701670 */
[----:B------:R-:W-:-:S05]  /*a8b0*/  F2FP.F16.E4M3.UNPACK_B R22, R22 ;  /* 0x00000016ff16723e */ /* 0x000fca00020006ff */
[----:B------:R-:W-:-:S05]  /*a8c0*/  HADD2.F32 R22, -RZ, R22.H0_H0 ;  /* 0x20000016ff167230 */ /* 0x000fca0000004100 */
[----:B------:R-:W-:-:S04]  /*a8d0*/  FMUL R22, R22, UR26 ;  /* 0x0000001a16167c20 */ /* 0x000fc80008400000 */
[----:B------:R-:W-:Y:S01]  /*a8e0*/  FFMA R22, R21, UR27, R22 ;  /* 0x0000001b15167c23 */ /* 0x000fe20008000016 */
[----:B------:R-:W-:-:S04]  /*a8f0*/  PRMT R21, RZ, 0x7610, R21 ;  /* 0x00007610ff157816 */ /* 0x000fc80000000015 */
[----:B0-----:R-:W-:-:S05]  /*a900*/  F2FP.SATFINITE.E4M3.F32.PACK_AB_MERGE_C R23, RZ, R22, RZ ;  /* 0x00000016ff17723e */ /* 0x001fca00048070ff */
[----:B------:R0:W-:Y:S01]  /*a910*/  @!P3 STG.E.U8 desc[UR24][R24.64+0x19], R23 ;  /* 0x000019171800b986 */ /* 0x0001e2000c101118 */
[----:B------:R-:W-:Y:S05]  /*a920*/  @P0 BRA `(.L_x_66) ;  /* 0x0000000000040947 */ /* 0x000fea0003800000 */
[----:B------:R0:W5:Y:S02]  /*a930*/  LDG.E.U8 R21, desc[UR24][R30.64+0x18] ;  /* 0x000018181e157981 */ /* 0x000164000c1e1100 */
.L_x_66:
[----:B------:R-:W-:Y:S05]  /*a940*/  BSYNC B1 ;  /* 0x0000000000017941 */ /* 0x000fea0003800000 */
.L_x_65:
        /* <DEDUP_REMOVED lines=12> */
.L_x_68:
[----:B------:R-:W-:Y:S05]  /*aa10*/  BSYNC B1 ;  /* 0x0000000000017941 */ /* 0x000fea0003800000 */
.L_x_67:
        /* <DEDUP_REMOVED lines=13> */
.L_x_70:
[----:B------:R-:W-:Y:S05]  /*aaf0*/  BSYNC B1 ;  /* 0x0000000000017941 */ /* 0x000fea0003800000 */
.L_x_69:
        /* <DEDUP_REMOVED lines=13> */
.L_x_72:
[----:B------:R-:W-:Y:S05]  /*abd0*/  BSYNC B1 ;  /* 0x0000000000017941 */ /* 0x000fea0003800000 */
.L_x_71:
        /* <DEDUP_REMOVED lines=12> */
.L_x_74:
[----:B------:R-:W-:Y:S05]  /*aca0*/  BSYNC B1 ;  /* 0x0000000000017941 */ /* 0x000fea0003800000 */
.L_x_73:
        /* <DEDUP_REMOVED lines=12> */
.L_x_76:
[----:B------:R-:W-:Y:S05]  /*ad70*/  BSYNC B1 ;  /* 0x0000000000017941 */ /* 0x000fea0003800000 */
.L_x_75:
        /* <DEDUP_REMOVED lines=13> */
.L_x_78:
[----:B------:R-:W-:Y:S05]  /*ae50*/  BSYNC B1 ;  /* 0x0000000000017941 */ /* 0x000fea0003800000 */
.L_x_77:
        /* <DEDUP_REMOVED lines=13> */
.L_x_80:
[----:B------:R-:W-:Y:S05]  /*af30*/  BSYNC B1 ;  /* 0x0000000000017941 */ /* 0x000fea0003800000 */
.L_x_79:
        /* <DEDUP_REMOVED lines=12> */
.L_x_82:
[----:B------:R-:W-:Y:S05]  /*b000*/  BSYNC B1 ;  /* 0x0000000000017941 */ /* 0x000fea0003800000 */
.L_x_81:
        /* <DEDUP_REMOVED lines=12> */
.L_x_84:
[----:B------:R-:W-:Y:S05]  /*b0d0*/  BSYNC B1 ;  /* 0x0000000000017941 */ /* 0x000fea0003800000 */
.L_x_83:
        /* <DEDUP_REMOVED lines=13> */
.L_x_86:
[----:B------:R-:W-:Y:S05]  /*b1b0*/  BSYNC B1 ;  /* 0x0000000000017941 */ /* 0x000fea0003800000 */
.L_x_85:
        /* <DEDUP_REMOVED lines=13> */
.L_x_88:
[----:B------:R-:W-:Y:S05]  /*b290*/  BSYNC B1 ;  /* 0x0000000000017941 */ /* 0x000fea0003800000 */
.L_x_87:
        /* <DEDUP_REMOVED lines=12> */
.L_x_90:
[----:B------:R-:W-:Y:S05]  /*b360*/  BSYNC B1 ;  /* 0x0000000000017941 */ /* 0x000fea0003800000 */
.L_x_89:
        /* <DEDUP_REMOVED lines=12> */
.L_x_92:
[----:B------:R-:W-:Y:S05]  /*b430*/  BSYNC B1 ;  /* 0x0000000000017941 */ /* 0x000fea0003800000 */
.L_x_91:
        /* <DEDUP_REMOVED lines=13> */
.L_x_94:
[----:B------:R-:W-:Y:S05]  /*b510*/  BSYNC B1 ;  /* 0x0000000000017941 */ /* 0x000fea0003800000 */
.L_x_93:
        /* <DEDUP_REMOVED lines=13> */
.L_x_96:
[----:B------:R-:W-:Y:S05]  /*b5f0*/  BSYNC B1 ;  /* 0x0000000000017941 */ /* 0x000fea0003800000 */
.L_x_95:
        /* <DEDUP_REMOVED lines=12> */
.L_x_98:
[----:B------:R-:W-:Y:S05]  /*b6c0*/  BSYNC B1 ;  /* 0x0000000000017941 */ /* 0x000fea0003800000 */
.L_x_97:
        /* <DEDUP_REMOVED lines=12> */
.L_x_100:
[----:B------:R-:W-:Y:S05]  /*b790*/  BSYNC B1 ;  /* 0x0000000000017941 */ /* 0x000fea0003800000 */
.L_x_99:
        /* <DEDUP_REMOVED lines=13> */
.L_x_102:
[----:B------:R-:W-:Y:S05]  /*b870*/  BSYNC B1 ;  /* 0x0000000000017941 */ /* 0x000fea0003800000 */
.L_x_101:
        /* <DEDUP_REMOVED lines=13> */
.L_x_104:
[----:B------:R-:W-:Y:S05]  /*b950*/  BSYNC B1 ;  /* 0x0000000000017941 */ /* 0x000fea0003800000 */
.L_x_103:
[----:B-----5:R-:W-:Y:S01]  /*b960*/  LOP3.LUT R2, R2, 0xff, RZ, 0xc0, !PT ;  /* 0x000000ff02027812 */ /* 0x020fe200078ec0ff */
[----:B------:R-:W-:Y:S01]  /*b970*/  BSSY B1, `(.L_x_105) ;  /* 0x000000b000017945 */ /* 0x000fe20003800000 */
[----:B------:R-:W-:Y:S02]  /*b980*/  ISETP.LT.OR P0, PT, R34, 0x9, !P0 ;  /* 0x000000092200780c */ /* 0x000fe40004701670 */
[----:B------:R-:W-:-:S05]  /*b990*/  F2FP.F16.E4M3.UNPACK_B R2, R2 ;  /* 0x00000002ff02723e */ /* 0x000fca00020006ff */
[----:B------:R-:W-:-:S05]  /*b9a0*/  HADD2.F32 R2, -RZ, R2.H0_H0 ;  /* 0x20000002ff027230 */ /* 0x000fca0000004100 */
[----:B0-----:R-:W-:-:S04]  /*b9b0*/  FMUL R3, R2, UR26 ;  /* 0x0000001a02037c20 */ /* 0x001fc80008400000 */
[----:B------:R-:W-:Y:S01]  /*b9c0*/  FFMA R3, R0, UR27, R3 ;  /* 0x0000001b00037c23 */ /* 0x000fe20008000003 */
[----:B------:R-:W-:-:S04]  /*b9d0*/  PRMT R0, RZ, 0x7610, R0 ;  /* 0x00007610ff007816 */ /* 0x000fc80000000000 */
[----:B------:R-:W-:-:S05]  /*b9e0*/  F2FP.SATFINITE.E4M3.F32.PACK_AB_MERGE_C R3, RZ, R3, RZ ;  /* 0x00000003ff03723e */ /* 0x000fca00048070ff */
[----:B------:R0:W-:Y:S01]  /*b9f0*/  @!P3 STG.E.U8 desc[UR24][R24.64+0x41], R3 ;  /* 0x000041031800b986 */ /* 0x0001e2000c101118 */
[----:B------:R-:W-:Y:S05]  /*ba00*/  @P0 BRA `(.L_x_106) ;  /* 0x0000000000040947 */ /* 0x000fea0003800000 */
[----:B------:R0:W5:Y:S02]  /*ba10*/  LDG.E.U8 R0, desc[UR24][R30.64+0x40] ;  /* 0x000040181e007981 */ /* 0x000164000c1e1100 */
.L_x_106:
[----:B------:R-:W-:Y:S05]  /*ba20*/  BSYNC B1 ;  /* 0x0000000000017941 */ /* 0x000fea0003800000 */
.L_x_105:
[----:B------:R-:W2:Y:S01]  /*ba30*/  LDL.LU R2, [R1] ;  /* 0x0000000001027983 */ /* 0x000ea20000300800 */
[----:B-----5:R-:W-:Y:S01]  /*ba40*/  LOP3.LUT R0, R0, 0xff, RZ, 0xc0, !PT ;  /* 0x000000ff00007812 */ /* 0x020fe200078ec0ff */
[----:B------:R-:W-:Y:S01]  /*ba50*/  BSSY B1, `(.L_x_107) ;  /* 0x000000b000017945 */ /* 0x000fe20003800000 */
[----:B------:R-:W-:Y:S02]  /*ba60*/  ISETP.LT.OR P1, PT, R34, 0x9, !P1 ;  /* 0x000000092200780c */ /* 0x000fe40004f21670 */
[----:B------:R-:W-:-:S05]  /*ba70*/  F2FP.F16.E4M3.UNPACK_B R0, R0 ;  /* 0x00000000ff00723e */ /* 0x000fca00020006ff */
[----:B------:R-:W-:-:S05]  /*ba80*/  HADD2.F32 R0, -RZ, R0.H0_H0 ;  /* 0x20000000ff007230 */ /* 0x000fca0000004100 */
[----:B------:R-:W-:-:S04]  /*ba90*/  FMUL R0, R0, UR26 ;  /* 0x0000001a00007c20 */ /* 0x000fc80008400000 */
[----:B--2---:R-:W-:-:S05]  /*baa0*/  FFMA R0, R2, UR27, R0 ;  /* 0x0000001b02007c23 */ /* 0x004fca0008000000 */
[----:B0-----:R-:W-:Y:S02]  /*bab0*/  F2FP.SATFINITE.E4M3.F32.PACK_AB_MERGE_C R3, RZ, R0, RZ ;  /* 0x00000000ff03723e */ /* 0x001fe400048070ff */
[----:B------:R-:W-:-:S03]  /*bac0*/  PRMT R0, RZ, 0x7610, R0 ;  /* 0x00007610ff007816 */ /* 0x000fc60000000000 */
[----:B------:R0:W-:Y:S01]  /*bad0*/  @!P0 STG.E.U8 desc[UR24][R26.64+0x40], R3 ;  /* 0x000040031a008986 */ /* 0x0001e2000c101118 */
[----:B------:R-:W-:Y:S05]  /*bae0*/  @P1 BRA `(.L_x_108) ;  /* 0x0000000000041947 */ /* 0x000fea0003800000 */
[----:B------:R2:W5:Y:S02]  /*baf0*/  LDG.E.U8 R0, desc[UR24][R30.64+0x41] ;  /* 0x000041181e007981 */ /* 0x000564000c1e1100 */
.L_x_108:
[----:B------:R-:W-:Y:S05]  /*bb00*/  BSYNC B1 ;  /* 0x0000000000017941 */ /* 0x000fea0003800000 */
.L_x_107:
[----:B------:R-:W3:Y:S01]  /*bb10*/  LDL.LU R2, [R1+0x4] ;  /* 0x0000040001027983 */ /* 0x000ee20000300800 */
[----:B-----5:R-:W-:Y:S01]  /*bb20*/  LOP3.LUT R0, R0, 0xff, RZ, 0xc0, !PT ;  /* 0x000000ff00007812 */ /* 0x020fe200078ec0ff */
[----:B------:R-:W-:Y:S01]  /*bb30*/  BSSY B1, `(.L_x_109) ;  /* 0x000000c000017945 */ /* 0x000fe20003800000 */
[----:B------:R-:W-:Y:S02]  /*bb40*/  ISETP.GE.AND P0, PT, R35, 0x49, PT ;  /* 0x000000492300780c */ /* 0x000fe40003f06270 */
[----:B------:R-:W-:Y:S02]  /*bb50*/  F2FP.F16.E4M3.UNPACK_B R0, R0 ;  /* 0x00000000ff00723e */ /* 0x000fe400020006ff */
[----:B------:R-:W-:-:S03]  /*bb60*/  ISETP.LT.OR P2, PT, R34, 0x1, !P0 ;  /* 0x000000012200780c */ /* 0x000fc60004741670 */
[----:B------:R-:W-:-:S05]  /*bb70*/  HADD2.F32 R0, -RZ, R0.H0_H0 ;  /* 0x20000000ff007230 */ /* 0x000fca0000004100 */
[----:B------:R-:W-:-:S04]  /*bb80*/  FMUL R0, R0, UR26 ;  /* 0x0000001a00007c20 */ /* 0x000fc80008400000 */
[----:B---3--:R-:W-:-:S05]  /*bb90*/  FFMA R0, R2, UR27, R0 ;  /* 0x0000001b02007c23 */ /* 0x008fca0008000000 */
[----:B0-----:R-:W-:Y:S02]  /*bba0*/  F2FP.SATFINITE.E4M3.F32.PACK_AB_MERGE_C R3, RZ, R0, RZ ;  /* 0x00000000ff03723e */ /* 0x001fe400048070ff */
[----:B------:R-:W-:-:S03]  /*bbb0*/  PRMT R0, RZ, 0x7610, R0 ;  /* 0x00007610ff007816 */ /* 0x000fc60000000000 */
[----:B------:R0:W-:Y:S01]  /*bbc0*/  @!P1 STG.E.U8 desc[UR24][R26.64+0x41], R3 ;  /* 0x000041031a009986 */ /* 0x0001e2000c101118 */
[----:B------:R-:W-:Y:S05]  /*bbd0*/  @P2 BRA `(.L_x_110) ;  /* 0x0000000000042947 */ /* 0x000fea0003800000 */
[----:B------:R3:W5:Y:S02]  /*bbe0*/  LDG.E.U8 R0, desc[UR24][R28.64+0x48] ;  /* 0x000048181c007981 */ /* 0x000764000c1e1100 */
.L_x_110:
[----:B------:R-:W-:Y:S05]  /*bbf0*/  BSYNC B1 ;  /* 0x0000000000017941 */ /* 0x000fea0003800000 */
.L_x_109:
[----:B------:R-:W2:Y:S01]  /*bc00*/  LDL.LU R2, [R1+0x8] ;  /* 0x0000080001027983 */ /* 0x000ea20000300800 */
[----:B-----5:R-:W-:Y:S01]  /*bc10*/  LOP3.LUT R0, R0, 0xff, RZ, 0xc0, !PT ;  /* 0x000000ff00007812 */ /* 0x020fe200078ec0ff */
[----:B------:R-:W-:Y:S01]  /*bc20*/  BSSY B1, `(.L_x_111) ;  /* 0x000000c000017945 */ /* 0x000fe20003800000 */
[----:B------:R-:W-:Y:S02]  /*bc30*/  ISETP.GE.AND P1, PT, R35, 0x4a, PT ;  /* 0x0000004a2300780c */ /* 0x000fe40003f26270 */
[----:B------:R-:W-:Y:S02]  /*bc40*/  F2FP.F16.E4M3.UNPACK_B R0, R0 ;  /* 0x00000000ff00723e */ /* 0x000fe400020006ff */
[----:B------:R-:W-:-:S03]  /*bc50*/  ISETP.LT.OR P3, PT, R34, 0x1, !P1 ;  /* 0x000000012200780c */ /* 0x000fc60004f61670 */
        /* <DEDUP_REMOVED lines=8> */
.L_x_112:
[----:B------:R-:W-:Y:S05]  /*bce0*/  BSYNC B1 ;  /* 0x0000000000017941 */ /* 0x000fea0003800000 */
.L_x_111:
[----:B------:R-:W3:Y:S01]  /*bcf0*/  LDL.LU R2, [R1+0xc] ;  /* 0x00000c0001027983 */ /* 0x000ee20000300800 */
[----:B-----5:R-:W-:Y:S01]  /*bd00*/  LOP3.LUT R0, R0, 0xff, RZ, 0xc0, !PT ;  /* 0x000000ff00007812 */ /* 0x020fe200078ec0ff */
[----:B------:R-:W-:Y:S01]  /*bd10*/  BSSY B1, `(.L_x_113) ;  /* 0x000000b000017945 */ /* 0x000fe20003800000 */
[----:B------:R-:W-:Y:S02]  /*bd20*/  ISETP.LT.OR P0, PT, R34, 0x9, !P0 ;  /* 0x000000092200780c */ /* 0x000fe40004701670 */
[----:B------:R-:W-:-:S05]  /*bd30*/  F2FP.F16.E4M3.UNPACK_B R0, R0 ;  /* 0x00000000ff00723e */ /* 0x000fca00020006ff */
        /* <DEDUP_REMOVED lines=8> */
.L_x_114:
[----:B------:R-:W-:Y:S05]  /*bdc0*/  BSYNC B1 ;  /* 0x0000000000017941 */ /* 0x000fea0003800000 */
.L_x_113:
[----:B------:R-:W2:Y:S01]  /*bdd0*/  LDL.LU R2, [R1+0x10] ;  /* 0x0000100001027983 */ /* 0x000ea20000300800 */
        /* <DEDUP_REMOVED lines=12> */
.L_x_116:
[----:B------:R-:W-:Y:S05]  /*bea0*/  BSYNC B1 ;  /* 0x0000000000017941 */ /* 0x000fea0003800000 */
.L_x_115:
        /* <DEDUP_REMOVED lines=14> */
.L_x_118:
[----:B------:R-:W-:Y:S05]  /*bf90*/  BSYNC B1 ;  /* 0x0000000000017941 */ /* 0x000fea0003800000 */
.L_x_117:
        /* <DEDUP_REMOVED lines=14> */
.L_x_120:
[----:B------:R-:W-:Y:S05]  /*c080*/  BSYNC B1 ;  /* 0x0000000000017941 */ /* 0x000fea0003800000 */
.L_x_119:
        /* <DEDUP_REMOVED lines=13> */
.L_x_122:
[----:B------:R-:W-:Y:S05]  /*c160*/  BSYNC B1 ;  /* 0x0000000000017941 */ /* 0x000fea0003800000 */
.L_x_121:
        /* <DEDUP_REMOVED lines=13> */
.L_x_124:
[----:B------:R-:W-:Y:S05]  /*c240*/  BSYNC B1 ;  /* 0x0000000000017941 */ /* 0x000fea0003800000 */
.L_x_123:
        /* <DEDUP_REMOVED lines=14> */
.L_x_126:
[----:B------:R-:W-:Y:S05]  /*c330*/  BSYNC B1 ;  /* 0x0000000000017941 */ /* 0x000fea0003800000 */
.L_x_125:
        /* <DEDUP_REMOVED lines=14> */
.L_x_128:
[----:B------:R-:W-:Y:S05]  /*c420*/  BSYNC B1 ;  /* 0x0000000000017941 */ /* 0x000fea0003800000 */
.L_x_127:
        /* <DEDUP_REMOVED lines=13> */
.L_x_130:
[----:B------:R-:W-:Y:S05]  /*c500*/  BSYNC B1 ;  /* 0x0000000000017941 */ /* 0x000fea0003800000 */
.L_x_129:
        /* <DEDUP_REMOVED lines=13> */
.L_x_132:
[----:B------:R-:W-:Y:S05]  /*c5e0*/  BSYNC B1 ;  /* 0x0000000000017941 */ /* 0x000fea0003800000 */
.L_x_131:
        /* <DEDUP_REMOVED lines=14> */
.L_x_134:
[----:B------:R-:W-:Y:S05]  /*c6d0*/  BSYNC B1 ;  /* 0x0000000000017941 */ /* 0x000fea0003800000 */
.L_x_133:
        /* <DEDUP_REMOVED lines=14> */
.L_x_136:
[----:B------:R-:W-:Y:S05]  /*c7c0*/  BSYNC B1 ;  /* 0x0000000000017941 */ /* 0x000fea0003800000 */
.L_x_135:
        /* <DEDUP_REMOVED lines=13> */
.L_x_138:
[----:B------:R-:W-:Y:S05]  /*c8a0*/  BSYNC B1 ;  /* 0x0000000000017941 */ /* 0x000fea0003800000 */
.L_x_137:
        /* <DEDUP_REMOVED lines=13> */
.L_x_140:
[----:B------:R-:W-:Y:S05]  /*c980*/  BSYNC B1 ;  /* 0x0000000000017941 */ /* 0x000fea0003800000 */
.L_x_139:
        /* <DEDUP_REMOVED lines=14> */
.L_x_142:
[----:B------:R-:W-:Y:S05]  /*ca70*/  BSYNC B1 ;  /* 0x0000000000017941 */ /* 0x000fea0003800000 */
.L_x_141:
        /* <DEDUP_REMOVED lines=14> */
.L_x_144:
[----:B------:R-:W-:Y:S05]  /*cb60*/  BSYNC B1 ;  /* 0x0000000000017941 */ /* 0x000fea0003800000 */
.L_x_143:
        /* <DEDUP_REMOVED lines=13> */
.L_x_146:
[----:B------:R-:W-:Y:S05]  /*cc40*/  BSYNC B1 ;  /* 0x0000000000017941 */ /* 0x000fea0003800000 */
.L_x_145:
        /* <DEDUP_REMOVED lines=13> */
.L_x_148:
[----:B------:R-:W-:Y:S05]  /*cd20*/  BSYNC B1 ;  /* 0x0000000000017941 */ /* 0x000fea0003800000 */
.L_x_147:
        /* <DEDUP_REMOVED lines=14> */
.L_x_150:
[----:B------:R-:W-:Y:S05]  /*ce10*/  BSYNC B1 ;  /* 0x0000000000017941 */ /* 0x000fea0003800000 */
.L_x_149:
        /* <DEDUP_REMOVED lines=14> */
.L_x_152:
[----:B------:R-:W-:Y:S05]  /*cf00*/  BSYNC B1 ;  /* 0x0000000000017941 */ /* 0x000fea0003800000 */
.L_x_151:
        /* <DEDUP_REMOVED lines=13> */
.L_x_154:
[----:B------:R-:W-:Y:S05]  /*cfe0*/  BSYNC B1 ;  /* 0x0000000000017941 */ /* 0x000fea0003800000 */
.L_x_153:
        /* <DEDUP_REMOVED lines=13> */
.L_x_156:
[----:B------:R-:W-:Y:S05]  /*d0c0*/  BSYNC B1 ;  /* 0x0000000000017941 */ /* 0x000fea0003800000 */
.L_x_155:
        /* <DEDUP_REMOVED lines=14> */
.L_x_158:
[----:B------:R-:W-:Y:S05]  /*d1b0*/  BSYNC B1 ;  /* 0x0000000000017941 */ /* 0x000fea0003800000 */
.L_x_157:
        /* <DEDUP_REMOVED lines=14> */
.L_x_160:
[----:B------:R-:W-:Y:S05]  /*d2a0*/  BSYNC B1 ;  /* 0x0000000000017941 */ /* 0x000fea0003800000 */
.L_x_159:
        /* <DEDUP_REMOVED lines=13> */
.L_x_162:
[----:B------:R-:W-:Y:S05]  /*d380*/  BSYNC B1 ;  /* 0x0000000000017941 */ /* 0x000fea0003800000 */
.L_x_161:
        /* <DEDUP_REMOVED lines=13> */
.L_x_164:
[----:B------:R-:W-:Y:S05]  /*d460*/  BSYNC B1 ;  /* 0x0000000000017941 */ /* 0x000fea0003800000 */
.L_x_163:
        /* <DEDUP_REMOVED lines=14> */
.L_x_166:
[----:B------:R-:W-:Y:S05]  /*d550*/  BSYNC B1 ;  /* 0x0000000000017941 */ /* 0x000fea0003800000 */
.L_x_165:
        /* <DEDUP_REMOVED lines=14> */
.L_x_168:
[----:B------:R-:W-:Y:S05]  /*d640*/  BSYNC B1 ;  /* 0x0000000000017941 */ /* 0x000fea0003800000 */
.L_x_167:
        /* <DEDUP_REMOVED lines=13> */
.L_x_170:
[----:B------:R-:W-:Y:S05]  /*d720*/  BSYNC B1 ;  /* 0x0000000000017941 */ /* 0x000fea0003800000 */
.L_x_169:
        /* <DEDUP_REMOVED lines=13> */
.L_x_172:
[----:B------:R-:W-:Y:S05]  /*d800*/  BSYNC B1 ;  /* 0x0000000000017941 */ /* 0x000fea0003800000 */
.L_x_171:
        /* <DEDUP_REMOVED lines=14> */
.L_x_174:
[----:B------:R-:W-:Y:S05]  /*d8f0*/  BSYNC B1 ;  /* 0x0000000000017941 */ /* 0x000fea0003800000 */
.L_x_173:
        /* <DEDUP_REMOVED lines=14> */
.L_x_176:
[----:B------:R-:W-:Y:S05]  /*d9e0*/  BSYNC B1 ;  /* 0x0000000000017941 */ /* 0x000fea0003800000 */
.L_x_175:
        /* <DEDUP_REMOVED lines=13> */
.L_x_178:
[----:B------:R-:W-:Y:S05]  /*dac0*/  BSYNC B1 ;  /* 0x0000000000017941 */ /* 0x000fea0003800000 */
.L_x_177:
        /* <DEDUP_REMOVED lines=13> */
.L_x_180:
[----:B------:R-:W-:Y:S05]  /*dba0*/  BSYNC B1 ;  /* 0x0000000000017941 */ /* 0x000fea0003800000 */
.L_x_179:
        /* <DEDUP_REMOVED lines=14> */
.L_x_182:
[----:B------:R-:W-:Y:S05]  /*dc90*/  BSYNC B1 ;  /* 0x0000000000017941 */ /* 0x000fea0003800000 */
.L_x_181:
        /* <DEDUP_REMOVED lines=14> */
.L_x_184:
[----:B------:R-:W-:Y:S05]  /*dd80*/  BSYNC B1 ;  /* 0x0000000000017941 */ /* 0x000fea0003800000 */
.L_x_183:
        /* <DEDUP_REMOVED lines=13> */
.L_x_186:
[----:B------:R-:W-:Y:S05]  /*de60*/  BSYNC B1 ;  /* 0x0000000000017941 */ /* 0x000fea0003800000 */
.L_x_185:
        /* <DEDUP_REMOVED lines=13> */
.L_x_188:
[----:B------:R-:W-:Y:S05]  /*df40*/  BSYNC B1 ;  /* 0x0000000000017941 */ /* 0x000fea0003800000 */
.L_x_187:
        /* <DEDUP_REMOVED lines=14> */
.L_x_190:
[----:B------:R-:W-:Y:S05]  /*e030*/  BSYNC B1 ;  /* 0x0000000000017941 */ /* 0x000fea0003800000 */
.L_x_189:
        /* <DEDUP_REMOVED lines=14> */
.L_x_192:
[----:B------:R-:W-:Y:S05]  /*e120*/  BSYNC B1 ;  /* 0x0000000000017941 */ /* 0x000fea0003800000 */
.L_x_191:
        /* <DEDUP_REMOVED lines=13> */
.L_x_194:
[----:B------:R-:W-:Y:S05]  /*e200*/  BSYNC B1 ;  /* 0x0000000000017941 */ /* 0x000fea0003800000 */
.L_x_193:
        /* <DEDUP_REMOVED lines=13> */
.L_x_196:
[----:B------:R-:W-:Y:S05]  /*e2e0*/  BSYNC B1 ;  /* 0x0000000000017941 */ /* 0x000fea0003800000 */
.L_x_195:
        /* <DEDUP_REMOVED lines=14> */
.L_x_198:
[----:B------:R-:W-:Y:S05]  /*e3d0*/  BSYNC B1 ;  /* 0x0000000000017941 */ /* 0x000fea0003800000 */
.L_x_197:
        /* <DEDUP_REMOVED lines=14> */
.L_x_200:
[----:B------:R-:W-:Y:S05]  /*e4c0*/  BSYNC B1 ;  /* 0x0000000000017941 */ /* 0x000fea0003800000 */
.L_x_199:
        /* <DEDUP_REMOVED lines=13> */
.L_x_202:
[----:B------:R-:W-:Y:S05]  /*e5a0*/  BSYNC B1 ;  /* 0x0000000000017941 */ /* 0x000fea0003800000 */
.L_x_201:
        /* <DEDUP_REMOVED lines=13> */
.L_x_204:
[----:B------:R-:W-:Y:S05]  /*e680*/  BSYNC B1 ;  /* 0x0000000000017941 */ /* 0x000fea0003800000 */
.L_x_203:
        /* <DEDUP_REMOVED lines=14> */
.L_x_206:
[----:B------:R-:W-:Y:S05]  /*e770*/  BSYNC B1 ;  /* 0x0000000000017941 */ /* 0x000fea0003800000 */
.L_x_205:
        /* <DEDUP_REMOVED lines=14> */
.L_x_208:
[----:B------:R-:W-:Y:S05]  /*e860*/  BSYNC B1 ;  /* 0x0000000000017941 */ /* 0x000fea0003800000 */
.L_x_207:
        /* <DEDUP_REMOVED lines=13> */
.L_x_210:
[----:B------:R-:W-:Y:S05]  /*e940*/  BSYNC B1 ;  /* 0x0000000000017941 */ /* 0x000fea0003800000 */
.L_x_209:
        /* <DEDUP_REMOVED lines=13> */
.L_x_212:
[----:B------:R-:W-:Y:S05]  /*ea20*/  BSYNC B1 ;  /* 0x0000000000017941 */ /* 0x000fea0003800000 */
.L_x_211:
        /* <DEDUP_REMOVED lines=14> */
.L_x_214:
[----:B------:R-:W-:Y:S05]  /*eb10*/  BSYNC B1 ;  /* 0x0000000000017941 */ /* 0x000fea0003800000 */
.L_x_213:
        /* <DEDUP_REMOVED lines=14> */
.L_x_216:
[----:B------:R-:W-:Y:S05]  /*ec00*/  BSYNC B1 ;  /* 0x0000000000017941 */ /* 0x000fea0003800000 */
.L_x_215:
        /* <DEDUP_REMOVED lines=13> */
.L_x_218:
[----:B------:R-:W-:Y:S05]  /*ece0*/  BSYNC B1 ;  /* 0x0000000000017941 */ /* 0x000fea0003800000 */
.L_x_217:
        /* <DEDUP_REMOVED lines=13> */
.L_x_220:
[----:B------:R-:W-:Y:S05]  /*edc0*/  BSYNC B1 ;  /* 0x0000000000017941 */ /* 0x000fea0003800000 */
.L_x_219:
        /* <DEDUP_REMOVED lines=14> */
.L_x_222:
[----:B------:R-:W-:Y:S05]  /*eeb0*/  BSYNC B1 ;  /* 0x0000000000017941 */ /* 0x000fea0003800000 */
.L_x_221:
        /* <DEDUP_REMOVED lines=14> */
.L_x_224:
[----:B------:R-:W-:Y:S05]  /*efa0*/  BSYNC B1 ;  /* 0x0000000000017941 */ /* 0x000fea0003800000 */
.L_x_223:
        /* <DEDUP_REMOVED lines=13> */
.L_x_226:
[----:B------:R-:W-:Y:S05]  /*f080*/  BSYNC B1 ;  /* 0x0000000000017941 */ /* 0x000fea0003800000 */
.L_x_225:
        /* <DEDUP_REMOVED lines=13> */
.L_x_228:
[----:B------:R-:W-:Y:S05]  /*f160*/  BSYNC B1 ;  /* 0x0000000000017941 */ /* 0x000fea0003800000 */
.L_x_227:
        /* <DEDUP_REMOVED lines=14> */
.L_x_230:
[----:B------:R-:W-:Y:S05]  /*f250*/  BSYNC B1 ;  /* 0x0000000000017941 */ /* 0x000fea0003800000 */
.L_x_229:
        /* <DEDUP_REMOVED lines=14> */
.L_x_232:
[----:B------:R-:W-:Y:S05]  /*f340*/  BSYNC B1 ;  /* 0x0000000000017941 */ /* 0x000fea0003800000 */
.L_x_231:
        /* <DEDUP_REMOVED lines=13> */
.L_x_234:
[----:B------:R-:W-:Y:S05]  /*f420*/  BSYNC B1 ;  /* 0x0000000000017941 */ /* 0x000fea0003800000 */
.L_x_233:
        /* <DEDUP_REMOVED lines=13> */
.L_x_236:
[----:B------:R-:W-:Y:S05]  /*f500*/  BSYNC B1 ;  /* 0x0000000000017941 */ /* 0x000fea0003800000 */
.L_x_235:
        /* <DEDUP_REMOVED lines=14> */
.L_x_238:
[----:B------:R-:W-:Y:S05]  /*f5f0*/  BSYNC B1 ;  /* 0x0000000000017941 */ /* 0x000fea0003800000 */
.L_x_237:
        /* <DEDUP_REMOVED lines=14> */
.L_x_240:
[----:B------:R-:W-:Y:S05]  /*f6e0*/  BSYNC B1 ;  /* 0x0000000000017941 */ /* 0x000fea0003800000 */
.L_x_239:
        /* <DEDUP_REMOVED lines=13> */
.L_x_242:
[----:B------:R-:W-:Y:S05]  /*f7c0*/  BSYNC B1 ;  /* 0x0000000000017941 */ /* 0x000fea0003800000 */
.L_x_241:
        /* <DEDUP_REMOVED lines=13> */
.L_x_244:
[----:B------:R-:W-:Y:S05]  /*f8a0*/  BSYNC B1 ;  /* 0x0000000000017941 */ /* 0x000fea0003800000 */
.L_x_243:
        /* <DEDUP_REMOVED lines=14> */
.L_x_246:
[----:B------:R-:W-:Y:S05]  /*f990*/  BSYNC B1 ;  /* 0x0000000000017941 */ /* 0x000fea0003800000 */
.L_x_245:
        /* <DEDUP_REMOVED lines=14> */
.L_x_248:
[----:B------:R-:W-:Y:S05]  /*fa80*/  BSYNC B1 ;  /* 0x0000000000017941 */ /* 0x000fea0003800000 */
.L_x_247:
        /* <DEDUP_REMOVED lines=13> */
.L_x_250:
[----:B------:R-:W-:Y:S05]  /*fb60*/  BSYNC B1 ;  /* 0x0000000000017941 */ /* 0x000fea0003800000 */
.L_x_249:
        /* <DEDUP_REMOVED lines=13> */
.L_x_252:
[----:B------:R-:W-:Y:S05]  /*fc40*/  BSYNC B1 ;  /* 0x0000000000017941 */ /* 0x000fea0003800000 */
.L_x_251:
        /* <DEDUP_REMOVED lines=14> */
.L_x_254:
[----:B------:R-:W-:Y:S05]  /*fd30*/  BSYNC B1 ;  /* 0x0000000000017941 */ /* 0x000fea0003800000 */
.L_x_253:
        /* <DEDUP_REMOVED lines=14> */
.L_x_256:
[----:B------:R-:W-:Y:S05]  /*fe20*/  BSYNC B1 ;  /* 0x0000000000017941 */ /* 0x000fea0003800000 */
.L_x_255:
        /* <DEDUP_REMOVED lines=13> */
.L_x_258:
[----:B------:R-:W-:Y:S05]  /*ff00*/  BSYNC B1 ;  /* 0x0000000000017941 */ /* 0x000fea0003800000 */
.L_x_257:
        /* <DEDUP_REMOVED lines=13> */
.L_x_260:
[----:B------:R-:W-:Y:S05]  /*ffe0*/  BSYNC B1 ;  /* 0x0000000000017941 */ /* 0x000fea0003800000 */
.L_x_259:
        /* <DEDUP_REMOVED lines=14> */
.L_x_262:
[----:B------:R-:W-:Y:S05]  /*100d0*/  BSYNC B1 ;  /* 0x0000000000017941 */ /* 0x000fea0003800000 */
.L_x_261:
        /* <DEDUP_REMOVED lines=14> */
.L_x_264:
[----:B------:R-:W-:Y:S05]  /*101c0*/  BSYNC B1 ;  /* 0x0000000000017941 */ /* 0x000fea0003800000 */
.L_x_263:
        /* <DEDUP_REMOVED lines=13> */
.L_x_266:
[----:B------:R-:W-:Y:S05]  /*102a0*/  BSYNC B1 ;  /* 0x0000000000017941 */ /* 0x000fea0003800000 */
.L_x_265:
        /* <DEDUP_REMOVED lines=13> */
.L_x_268:
[----:B------:R-:W-:Y:S05]  /*10380*/  BSYNC B1 ;  /* 0x0000000000017941 */ /* 0x000fea0003800000 */
.L_x_267:
        /* <DEDUP_REMOVED lines=14> */
.L_x_270:
[----:B------:R-:W-:Y:S05]  /*10470*/  BSYNC B1 ;  /* 0x0000000000017941 */ /* 0x000fea0003800000 */
.L_x_269:
        /* <DEDUP_REMOVED lines=14> */
.L_x_272:
[----:B------:R-:W-:Y:S05]  /*10560*/  BSYNC B1 ;  /* 0x0000000000017941 */ /* 0x000fea0003800000 */
.L_x_271:
        /* <DEDUP_REMOVED lines=13> */
.L_x_274:
[----:B------:R-:W-:Y:S05]  /*10640*/  BSYNC B1 ;  /* 0x0000000000017941 */ /* 0x000fea0003800000 */
.L_x_273:
        /* <DEDUP_REMOVED lines=13> */
.L_x_276:
[----:B------:R-:W-:Y:S05]  /*10720*/  BSYNC B1 ;  /* 0x0000000000017941 */ /* 0x000fea0003800000 */
.L_x_275:
        /* <DEDUP_REMOVED lines=14> */
.L_x_278:
[----:B------:R-:W-:Y:S05]  /*10810*/  BSYNC B1 ;  /* 0x0000000000017941 */ /* 0x000fea0003800000 */
.L_x_277:
        /* <DEDUP_REMOVED lines=14> */
.L_x_280:
[----:B------:R-:W-:Y:S05]  /*10900*/  BSYNC B1 ;  /* 0x0000000000017941 */ /* 0x000fea0003800000 */
.L_x_279:
        /* <DEDUP_REMOVED lines=13> */
.L_x_282:
[----:B------:R-:W-:Y:S05]  /*109e0*/  BSYNC B1 ;  /* 0x0000000000017941 */ /* 0x000fea0003800000 */
.L_x_281:
        /* <DEDUP_REMOVED lines=13> */
.L_x_284:
[----:B------:R-:W-:Y:S05]  /*10ac0*/  BSYNC B1 ;  /* 0x0000000000017941 */ /* 0x000fea0003800000 */
.L_x_283:
        /* <DEDUP_REMOVED lines=14> */
.L_x_286:
[----:B------:R-:W-:Y:S05]  /*10bb0*/  BSYNC B1 ;  /* 0x0000000000017941 */ /* 0x000fea0003800000 */
.L_x_285:
        /* <DEDUP_REMOVED lines=14> */
.L_x_288:
[----:B------:R-:W-:Y:S05]  /*10ca0*/  BSYNC B1 ;  /* 0x0000000000017941 */ /* 0x000fea0003800000 */
.L_x_287:
        /* <DEDUP_REMOVED lines=13> */
.L_x_290:
[----:B------:R-:W-:Y:S05]  /*10d80*/  BSYNC B1 ;  /* 0x0000000000017941 */ /* 0x000fea0003800000 */
.L_x_289:
        /* <DEDUP_REMOVED lines=13> */
.L_x_292:
[----:B------:R-:W-:Y:S05]  /*10e60*/  BSYNC B1 ;  /* 0x0000000000017941 */ /* 0x000fea0003800000 */
.L_x_291:
        /* <DEDUP_REMOVED lines=14> */
.L_x_294:
[----:B------:R-:W-:Y:S05]  /*10f50*/  BSYNC B1 ;  /* 0x0000000000017941 */ /* 0x000fea0003800000 */
.L_x_293:
        /* <DEDUP_REMOVED lines=14> */
.L_x_296:
[----:B------:R-:W-:Y:S05]  /*11040*/  BSYNC B1 ;  /* 0x0000000000017941 */ /* 0x000fea0003800000 */
.L_x_295:
        /* <DEDUP_REMOVED lines=13> */
.L_x_298:
[----:B------:R-:W-:Y:S05]  /*11120*/  BSYNC B1 ;  /* 0x0000000000017941 */ /* 0x000fea0003800000 */
.L_x_297:
        /* <DEDUP_REMOVED lines=13> */
.L_x_300:
[----:B------:R-:W-:Y:S05]  /*11200*/  BSYNC B1 ;  /* 0x0000000000017941 */ /* 0x000fea0003800000 */
.L_x_299:
        /* <DEDUP_REMOVED lines=14> */
.L_x_302:
[----:B------:R-:W-:Y:S05]  /*112f0*/  BSYNC B1 ;  /* 0x0000000000017941 */ /* 0x000fea0003800000 */
.L_x_301:
        /* <DEDUP_REMOVED lines=14> */
.L_x_304:
[----:B------:R-:W-:Y:S05]  /*113e0*/  BSYNC B1 ;  /* 0x0000000000017941 */ /* 0x000fea0003800000 */
.L_x_303:
        /* <DEDUP_REMOVED lines=13> */
.L_x_306:
[----:B------:R-:W-:Y:S05]  /*114c0*/  BSYNC B1 ;  /* 0x0000000000017941 */ /* 0x000fea0003800000 */
.L_x_305:
        /* <DEDUP_REMOVED lines=13> */
.L_x_308:
[----:B------:R-:W-:Y:S05]  /*115a0*/  BSYNC B1 ;  /* 0x0000000000017941 */ /* 0x000fea0003800000 */
.L_x_307:
        /* <DEDUP_REMOVED lines=14> */
.L_x_310:
[----:B------:R-:W-:Y:S05]  /*11690*/  BSYNC B1 ;  /* 0x0000000000017941 */ /* 0x000fea0003800000 */
.L_x_309:
        /* <DEDUP_REMOVED lines=14> */
.L_x_312:
[----:B------:R-:W-:Y:S05]  /*11780*/  BSYNC B1 ;  /* 0x0000000000017941 */ /* 0x000fea0003800000 */
.L_x_311:
        /* <DEDUP_REMOVED lines=13> */
.L_x_314:
[----:B------:R-:W-:Y:S05]  /*11860*/  BSYNC B1 ;  /* 0x0000000000017941 */ /* 0x000fea0003800000 */
.L_x_313:
        /* <DEDUP_REMOVED lines=13> */
.L_x_316:
[----:B------:R-:W-:Y:S05]  /*11940*/  BSYNC B1 ;  /* 0x0000000000017941 */ /* 0x000fea0003800000 */
.L_x_315:
        /* <DEDUP_REMOVED lines=14> */
.L_x_318:
[----:B------:R-:W-:Y:S05]  /*11a30*/  BSYNC B1 ;  /* 0x0000000000017941 */ /* 0x000fea0003800000 */
.L_x_317:
        /* <DEDUP_REMOVED lines=14> */
.L_x_320:
[----:B------:R-:W-:Y:S05]  /*11b20*/  BSYNC B1 ;  /* 0x0000000000017941 */ /* 0x000fea0003800000 */
.L_x_319:
        /* <DEDUP_REMOVED lines=13> */
.L_x_322:
[----:B------:R-:W-:Y:S05]  /*11c00*/  BSYNC B1 ;  /* 0x0000000000017941 */ /* 0x000fea0003800000 */
.L_x_321:
        /* <DEDUP_REMOVED lines=13> */
.L_x_324:
[----:B------:R-:W-:Y:S05]  /*11ce0*/  BSYNC B1 ;  /* 0x0000000000017941 */ /* 0x000fea0003800000 */
.L_x_323:
        /* <DEDUP_REMOVED lines=14> */
.L_x_326:
[----:B------:R-:W-:Y:S05]  /*11dd0*/  BSYNC B1 ;  /* 0x0000000000017941 */ /* 0x000fea0003800000 */
.L_x_325:
        /* <DEDUP_REMOVED lines=14> */
.L_x_328:
[----:B------:R-:W-:Y:S05]  /*11ec0*/  BSYNC B1 ;  /* 0x0000000000017941 */ /* 0x000fea0003800000 */
.L_x_327:
        /* <DEDUP_REMOVED lines=13> */
.L_x_330:
[----:B------:R-:W-:Y:S05]  /*11fa0*/  BSYNC B1 ;  /* 0x0000000000017941 */ /* 0x000fea0003800000 */
.L_x_329:
        /* <DEDUP_REMOVED lines=13> */
.L_x_332:
[----:B------:R-:W-:Y:S05]  /*12080*/  BSYNC B1 ;  /* 0x0000000000017941 */ /* 0x000fea0003800000 */
.L_x_331:
        /* <DEDUP_REMOVED lines=14> */
.L_x_334:
[----:B------:R-:W-:Y:S05]  /*12170*/  BSYNC B1 ;  /* 0x0000000000017941 */ /* 0x000fea0003800000 */
.L_x_333:
        /* <DEDUP_REMOVED lines=14> */
.L_x_336:
[----:B------:R-:W-:Y:S05]  /*12260*/  BSYNC B1 ;  /* 0x0000000000017941 */ /* 0x000fea0003800000 */
.L_x_335:
        /* <DEDUP_REMOVED lines=13> */
.L_x_338:
[----:B------:R-:W-:Y:S05]  /*12340*/  BSYNC B1 ;  /* 0x0000000000017941 */ /* 0x000fea0003800000 */
.L_x_337:
        /* <DEDUP_REMOVED lines=13> */
.L_x_340:
[----:B------:R-:W-:Y:S05]  /*12420*/  BSYNC B1 ;  /* 0x0000000000017941 */ /* 0x000fea0003800000 */
.L_x_339:
        /* <DEDUP_REMOVED lines=14> */
.L_x_342:
[----:B------:R-:W-:Y:S05]  /*12510*/  BSYNC B1 ;  /* 0x0000000000017941 */ /* 0x000fea0003800000 */
.L_x_341:
        /* <DEDUP_REMOVED lines=14> */
.L_x_344:
[----:B------:R-:W-:Y:S05]  /*12600*/  BSYNC B1 ;  /* 0x0000000000017941 */ /* 0x000fea0003800000 */
.L_x_343:
        /* <DEDUP_REMOVED lines=13> */
.L_x_346:
[----:B------:R-:W-:Y:S05]  /*126e0*/  BSYNC B1 ;  /* 0x0000000000017941 */ /* 0x000fea0003800000 */
.L_x_345:
        /* <DEDUP_REMOVED lines=13> */
.L_x_348:
[----:B------:R-:W-:Y:S05]  /*127c0*/  BSYNC B1 ;  /* 0x0000000000017941 */ /* 0x000fea0003800000 */
.L_x_347:
        /* <DEDUP_REMOVED lines=14> */
.L_x_350:
[----:B------:R-:W-:Y:S05]  /*128b0*/  BSYNC B1 ;  /* 0x0000000000017941 */ /* 0x000fea0003800000 */
.L_x_349:
        /* <DEDUP_REMOVED lines=14> */
.L_x_352:
[----:B------:R-:W-:Y:S05]  /*129a0*/  BSYNC B1 ;  /* 0x0000000000017941 */ /* 0x000fea0003800000 */
.L_x_351:
        /* <DEDUP_REMOVED lines=13> */
.L_x_354:
[----:B------:R-:W-:Y:S05]  /*12a80*/  BSYNC B1 ;  /* 0x0000000000017941 */ /* 0x000fea0003800000 */
.L_x_353:
        /* <DEDUP_REMOVED lines=13> */
.L_x_356:
[----:B------:R-:W-:Y:S05]  /*12b60*/  BSYNC B1 ;  /* 0x0000000000017941 */ /* 0x000fea0003800000 */
.L_x_355:
        /* <DEDUP_REMOVED lines=14> */
.L_x_358:
[----:B------:R-:W-:Y:S05]  /*12c50*/  BSYNC B1 ;  /* 0x0000000000017941 */ /* 0x000fea0003800000 */
.L_x_357:
        /* <DEDUP_REMOVED lines=14> */
.L_x_360:
[----:B------:R-:W-:Y:S05]  /*12d40*/  BSYNC B1 ;  /* 0x0000000000017941 */ /* 0x000fea0003800000 */
.L_x_359:
        /* <DEDUP_REMOVED lines=13> */
.L_x_362:
[----:B------:R-:W-:Y:S05]  /*12e20*/  BSYNC B1 ;  /* 0x0000000000017941 */ /* 0x000fea0003800000 */
.L_x_361:
        /* <DEDUP_REMOVED lines=13> */
.L_x_364:
[----:B------:R-:W-:Y:S05]  /*12f00*/  BSYNC B1 ;  /* 0x0000000000017941 */ /* 0x000fea0003800000 */
.L_x_363:
        /* <DEDUP_REMOVED lines=14> */
.L_x_366:
[----:B------:R-:W-:Y:S05]  /*12ff0*/  BSYNC B1 ;  /* 0x0000000000017941 */ /* 0x000fea0003800000 */
.L_x_365:
        /* <DEDUP_REMOVED lines=14> */
.L_x_368:
[----:B------:R-:W-:Y:S05]  /*130e0*/  BSYNC B1 ;  /* 0x0000000000017941 */ /* 0x000fea0003800000 */
.L_x_367:
        /* <DEDUP_REMOVED lines=13> */
.L_x_370:
[----:B------:R-:W-:Y:S05]  /*131c0*/  BSYNC B1 ;  /* 0x0000000000017941 */ /* 0x000fea0003800000 */
.L_x_369:
        /* <DEDUP_REMOVED lines=13> */
.L_x_372:
[----:B------:R-:W-:Y:S05]  /*132a0*/  BSYNC B1 ;  /* 0x0000000000017941 */ /* 0x000fea0003800000 */
.L_x_371:
        /* <DEDUP_REMOVED lines=14> */
.L_x_374:
[----:B------:R-:W-:Y:S05]  /*13390*/  BSYNC B1 ;  /* 0x0000000000017941 */ /* 0x000fea0003800000 */
.L_x_373:
        /* <DEDUP_REMOVED lines=14> */
.L_x_376:
[----:B------:R-:W-:Y:S05]  /*13480*/  BSYNC B1 ;  /* 0x0000000000017941 */ /* 0x000fea0003800000 */
.L_x_375:
        /* <DEDUP_REMOVED lines=13> */
.L_x_378:
[----:B------:R-:W-:Y:S05]  /*13560*/  BSYNC B1 ;  /* 0x0000000000017941 */ /* 0x000fea0003800000 */
.L_x_377:
        /* <DEDUP_REMOVED lines=13> */
.L_x_380:
[----:B------:R-:W-:Y:S05]  /*13640*/  BSYNC B1 ;  /* 0x0000000000017941 */ /* 0x000fea0003800000 */
.L_x_379:
        /* <DEDUP_REMOVED lines=14> */
.L_x_382:
[----:B------:R-:W-:Y:S05]  /*13730*/  BSYNC B1 ;  /* 0x0000000000017941 */ /* 0x000fea0003800000 */
.L_x_381:
        /* <DEDUP_REMOVED lines=14> */
.L_x_384:
[----:B------:R-:W-:Y:S05]  /*13820*/  BSYNC B1 ;  /* 0x0000000000017941 */ /* 0x000fea0003800000 */
.L_x_383:
        /* <DEDUP_REMOVED lines=13> */
.L_x_386:
[----:B------:R-:W-:Y:S05]  /*13900*/  BSYNC B1 ;  /* 0x0000000000017941 */ /* 0x000fea0003800000 */
.L_x_385:
        /* <DEDUP_REMOVED lines=13> */
.L_x_388:
[----:B------:R-:W-:Y:S05]  /*139e0*/  BSYNC B1 ;  /* 0x0000000000017941 */ /* 0x000fea0003800000 */
.L_x_387:
        /* <DEDUP_REMOVED lines=14> */
.L_x_390:
[----:B------:R-:W-:Y:S05]  /*13ad0*/  BSYNC B1 ;  /* 0x0000000000017941 */ /* 0x000fea0003800000 */
.L_x_389:
        /* <DEDUP_REMOVED lines=14> */
.L_x_392:
[----:B------:R-:W-:Y:S05]  /*13bc0*/  BSYNC B1 ;  /* 0x0000000000017941 */ /* 0x000fea0003800000 */
.L_x_391:
        /* <DEDUP_REMOVED lines=13> */
.L_x_394:
[----:B------:R-:W-:Y:S05]  /*13ca0*/  BSYNC B1 ;  /* 0x0000000000017941 */ /* 0x000fea0003800000 */
.L_x_393:
        /* <DEDUP_REMOVED lines=13> */
.L_x_396:
[----:B------:R-:W-:Y:S05]  /*13d80*/  BSYNC B1 ;  /* 0x0000000000017941 */ /* 0x000fea0003800000 */
.L_x_395:
        /* <DEDUP_REMOVED lines=14> */
.L_x_398:
[----:B------:R-:W-:Y:S05]  /*13e70*/  BSYNC B1 ;  /* 0x0000000000017941 */ /* 0x000fea0003800000 */
.L_x_397:
        /* <DEDUP_REMOVED lines=14> */
.L_x_400:
[----:B------:R-:W-:Y:S05]  /*13f60*/  BSYNC B1 ;  /* 0x0000000000017941 */ /* 0x000fea0003800000 */
.L_x_399:
        /* <DEDUP_REMOVED lines=13> */
.L_x_402:
[----:B------:R-:W-:Y:S05]  /*14040*/  BSYNC B1 ;  /* 0x0000000000017941 */ /* 0x000fea0003800000 */
.L_x_401:
        /* <DEDUP_REMOVED lines=13> */
.L_x_404:
[----:B------:R-:W-:Y:S05]  /*14120*/  BSYNC B1 ;  /* 0x0000000000017941 */ /* 0x000fea0003800000 */
.L_x_403:
        /* <DEDUP_REMOVED lines=14> */
.L_x_406:
[----:B------:R-:W-:Y:S05]  /*14210*/  BSYNC B1 ;  /* 0x0000000000017941 */ /* 0x000fea0003800000 */
.L_x_405:
        /* <DEDUP_REMOVED lines=14> */
.L_x_408:
[----:B------:R-:W-:Y:S05]  /*14300*/  BSYNC B1 ;  /* 0x0000000000017941 */ /* 0x000fea0003800000 */
.L_x_407:
        /* <DEDUP_REMOVED lines=13> */
.L_x_410:
[----:B------:R-:W-:Y:S05]  /*143e0*/  BSYNC B1 ;  /* 0x0000000000017941 */ /* 0x000fea0003800000 */
.L_x_409:
        /* <DEDUP_REMOVED lines=13> */
.L_x_412:
[----:B------:R-:W-:Y:S05]  /*144c0*/  BSYNC B1 ;  /* 0x0000000000017941 */ /* 0x000fea0003800000 */
.L_x_411:
        /* <DEDUP_REMOVED lines=14> */
.L_x_414:
[----:B------:R-:W-:Y:S05]  /*145b0*/  BSYNC B1 ;  /* 0x0000000000017941 */ /* 0x000fea0003800000 */
.L_x_413:
        /* <DEDUP_REMOVED lines=14> */
.L_x_416:
[----:B------:R-:W-:Y:S05]  /*146a0*/  BSYNC B1 ;  /* 0x0000000000017941 */ /* 0x000fea0003800000 */
.L_x_415:
        /* <DEDUP_REMOVED lines=13> */
.L_x_418:
[----:B------:R-:W-:Y:S05]  /*14780*/  BSYNC B1 ;  /* 0x0000000000017941 */ /* 0x000fea0003800000 */
.L_x_417:
        /* <DEDUP_REMOVED lines=13> */
.L_x_420:
[----:B------:R-:W-:Y:S05]  /*14860*/  BSYNC B1 ;  /* 0x0000000000017941 */ /* 0x000fea0003800000 */
.L_x_419:
[----:B------:R-:W-:Y:S05]  /*14870*/  @P1 BRA `(.L_x_421) ;  /* 0x00000040001c1947 */ /* 0x000fea0003800000 */
[----:B------:R-:W2:Y:S01]  /*14880*/  LDL.LU R2, [R1+0x274] ;  /* 0x0002740001027983 */ /* 0x000ea20000300800 */
[----:B-----5:R-:W-:-:S04]  /*14890*/  LOP3.LUT R0, R0, 0xff, RZ, 0xc0, !PT ;  /* 0x000000ff00007812 */ /* 0x020fc800078ec0ff */
[----:B------:R-:W-:-:S05]  /*148a0*/  F2FP.F16.E4M3.UNPACK_B R0, R0 ;  /* 0x00000000ff00723e */ /* 0x000fca00020006ff */
[----:B------:R-:W-:-:S05]  /*148b0*/  HADD2.F32 R0, -RZ, R0.H0_H0 ;  /* 0x20000000ff007230 */ /* 0x000fca0000004100 */
[----:B------:R-:W-:-:S04]  /*148c0*/  FMUL R0, R0, UR26 ;  /* 0x0000001a00007c20 */ /* 0x000fc80008400000 */
[----:B--2---:R-:W-:-:S05]  /*148d0*/  FFMA R0, R2, UR27, R0 ;  /* 0x0000001b02007c23 */ /* 0x004fca0008000000 */
[----:B0-----:R-:W-:-:S05]  /*148e0*/  F2FP.SATFINITE.E4M3.F32.PACK_AB_MERGE_C R3, RZ, R0, RZ ;  /* 0x00000000ff03723e */ /* 0x001fca00048070ff */
[----:B------:R0:W-:Y:S01]  /*148f0*/  STG.E.U8 desc[UR24][R26.64+0x179], R3 ;  /* 0x000179031a007986 */ /* 0x0001e2000c101118 */
[----:B------:R-:W-:Y:S05]  /*14900*/  BRA `(.L_x_421) ;  /* 0x0000003c00f87947 */ /* 0x000fea0003800000 */
.L_x_36:
[----:B------:R-:W2:Y:S01]  /*14910*/  LDL.LU R227, [R1] ;  /* 0x0000000001e37983 */ /* 0x000ea20000300800 */
[C---:B------:R-:W-:Y:S01]  /*14920*/  ISETP.GE.AND P0, PT, R35.reuse, 0x1, PT ;  /* 0x000000012300780c */ /* 0x040fe20003f06270 */
[----:B------:R-:W-:Y:S01]  /*14930*/  FMUL R226, R226, UR27 ;  /* 0x0000001be2e27c20 */ /* 0x000fe20008400000 */
[----:B------:R-:W-:Y:S01]  /*14940*/  ISETP.GE.AND P1, PT, R35, 0x2, PT ;  /* 0x000000022300780c */ /* 0x000fe20003f26270 */
[----:B------:R-:W-:Y:S01]  /*14950*/  FMUL R225, R225, UR27 ;  /* 0x0000001be1e17c20 */ /* 0x000fe20008400000 */
[----:B------:R-:W-:Y:S01]  /*14960*/  ISETP.LT.OR P2, PT, R34, 0x1, !P0 ;  /* 0x000000012200780c */ /* 0x000fe20004741670 */
[----:B------:R-:W-:Y:S01]  /*14970*/  FMUL R224, R224, UR27 ;  /* 0x0000001be0e07c20 */ /* 0x000fe20008400000 */
[C---:B------:R-:W-:Y:S02]  /*14980*/  ISETP.LT.OR P3, PT, R34.reuse, 0x1, !P1 ;  /* 0x000000012200780c */ /* 0x040fe40004f61670 */
[----:B------:R-:W-:Y:S02]  /*14990*/  ISETP.LT.OR P0, PT, R34, 0x9, !P0 ;  /* 0x000000092200780c */ /* 0x000fe40004701670 */
[----:B------:R-:W-:-:S02]  /*149a0*/  F2FP.SATFINITE.E4M3.F32.PACK_AB_MERGE_C R29, RZ, R226, RZ ;  /* 0x000000e2ff1d723e */ /* 0x000fc400048070ff */
[----:B------:R-:W-:Y:S02]  /*149b0*/  F2FP.SATFINITE.E4M3.F32.PACK_AB_MERGE_C R225, RZ, R225, RZ ;  /* 0x000000e1ffe1723e */ /* 0x000fe400048070ff */
[----:B------:R-:W-:Y:S01]  /*149c0*/  F2FP.SATFINITE.E4M3.F32.PACK_AB_MERGE_C R31, RZ, R224, RZ ;  /* 0x000000e0ff1f723e */ /* 0x000fe200048070ff */
[----:B------:R-:W-:Y:S01]  /*149d0*/  FMUL R223, R223, UR27 ;  /* 0x0000001bdfdf7c20 */ /* 0x000fe20008400000 */
[----:B------:R-:W-:Y:S01]  /*149e0*/  FMUL R222, R222, UR27 ;  /* 0x0000001bdede7c20 */ /* 0x000fe20008400000 */
[----:B------:R0:W-:Y:S01]  /*149f0*/  @!P2 STG.E.U8 desc[UR24][R24.64], R29 ;  /* 0x0000001d1800a986 */ /* 0x0001e2000c101118 */
[----:B------:R-:W-:-:S03]  /*14a00*/  ISETP.GE.AND P2, PT, R35, 0x9, PT ;  /* 0x000000092300780c */ /* 0x000fc60003f46270 */
[----:B------:R-:W-:Y:S01]  /*14a10*/  @!P3 STG.E.U8 desc[UR24][R24.64+0x1], R225 ;  /* 0x000001e11800b986 */ /* 0x000fe2000c101118 */
[----:B------:R-:W-:-:S03]  /*14a20*/  ISETP.GE.AND P3, PT, R35, 0xa, PT ;  /* 0x0000000a2300780c */ /* 0x000fc60003f66270 */
[----:B------:R1:W-:Y:S01]  /*14a30*/  @!P0 STG.E.U8 desc[UR24][R26.64], R31 ;  /* 0x0000001f1a008986 */ /* 0x0003e2000c101118 */
[C---:B------:R-:W-:Y:S02]  /*14a40*/  ISETP.LT.OR P0, PT, R34.reuse, 0x9, !P1 ;  /* 0x000000092200780c */ /* 0x040fe40004f01670 */
[C---:B------:R-:W-:Y:S01]  /*14a50*/  ISETP.LT.OR P4, PT, R34.reuse, 0x1, !P2 ;  /* 0x000000012200780c */ /* 0x040fe20005781670 */
[----:B------:R-:W-:Y:S01]  /*14a60*/  FMUL R221, R221, UR27 ;  /* 0x0000001bdddd7c20 */ /* 0x000fe20008400000 */
[C---:B------:R-:W-:Y:S01]  /*14a70*/  ISETP.LT.OR P5, PT, R34.reuse, 0x1, !P3 ;  /* 0x000000012200780c */ /* 0x040fe20005fa1670 */
[----:B------:R-:W-:Y:S01]  /*14a80*/  FMUL R219, R219, UR27 ;  /* 0x0000001bdbdb7c20 */ /* 0x000fe20008400000 */
[----:B------:R-:W-:Y:S01]  /*14a90*/  ISETP.LT.OR P1, PT, R34, 0x9, !P2 ;  /* 0x000000092200780c */ /* 0x000fe20005721670 */
[----:B------:R-:W-:Y:S01]  /*14aa0*/  FMUL R220, R220, UR27 ;  /* 0x0000001bdcdc7c20 */ /* 0x000fe20008400000 */
[----:B------:R-:W-:Y:S01]  /*14ab0*/  ISETP.LT.OR P2, PT, R34, 0x9, !P3 ;  /* 0x000000092200780c */ /* 0x000fe20005f41670 */
[----:B------:R-:W-:Y:S01]  /*14ac0*/  FMUL R217, R217, UR27 ;  /* 0x0000001bd9d97c20 */ /* 0x000fe20008400000 */
[----:B------:R-:W-:Y:S01]  /*14ad0*/  F2FP.SATFINITE.E4M3.F32.PACK_AB_MERGE_C R223, RZ, R223, RZ ;  /* 0x000000dfffdf723e */ /* 0x000fe200048070ff */
[----:B------:R-:W-:Y:S01]  /*14ae0*/  FMUL R218, R218, UR27 ;  /* 0x0000001bdada7c20 */ /* 0x000fe20008400000 */
[----:B0-----:R-:W-:Y:S01]  /*14af0*/  F2FP.SATFINITE.E4M3.F32.PACK_AB_MERGE_C R29, RZ, R222, RZ ;  /* 0x000000deff1d723e */ /* 0x001fe200048070ff */
[----:B------:R-:W-:Y:S01]  /*14b00*/  FMUL R23, R23, UR27 ;  /* 0x0000001b17177c20 */ /* 0x000fe20008400000 */
[----:B------:R-:W-:Y:S01]  /*14b10*/  F2FP.SATFINITE.E4M3.F32.PACK_AB_MERGE_C R221, RZ, R221, RZ ;  /* 0x000000ddffdd723e */ /* 0x000fe200048070ff */
[----:B------:R-:W-:Y:S01]  /*14b20*/  FMUL R216, R216, UR27 ;  /* 0x0000001bd8d87c20 */ /* 0x000fe20008400000 */
[----:B------:R-:W-:Y:S01]  /*14b30*/  F2FP.SATFINITE.E4M3.F32.PACK_AB_MERGE_C R219, RZ, R219, RZ ;  /* 0x000000dbffdb723e */ /* 0x000fe200048070ff */
[----:B------:R-:W-:Y:S04]  /*14b40*/  @!P0 STG.E.U8 desc[UR24][R26.64+0x1], R223 ;  /* 0x000001df1a008986 */ /* 0x000fe8000c101118 */
[----:B------:R0:W-:Y:S04]  /*14b50*/  @!P4 STG.E.U8 desc[UR24][R24.64+0x8], R29 ;  /* 0x0000081d1800c986 */ /* 0x0001e8000c101118 */
[----:B------:R-:W-:Y:S04]  /*14b60*/  @!P5 STG.E.U8 desc[UR24][R24.64+0x9], R221 ;  /* 0x000009dd1800d986 */ /* 0x000fe8000c101118 */
[----:B------:R-:W-:Y:S01]  /*14b70*/  @!P2 STG.E.U8 desc[UR24][R26.64+0x9], R219 ;  /* 0x000009db1a00a986 */ /* 0x000fe2000c101118 */
[----:B------:R-:W-:-:S02]  /*14b80*/  ISETP.GE.AND P2, PT, R35, 0x12, PT ;  /* 0x000000122300780c */ /* 0x000fc40003f46270 */
[----:B-1----:R-:W-:Y:S01]  /*14b90*/  F2FP.SATFINITE.E4M3.F32.PACK_AB_MERGE_C R31, RZ, R220, RZ ;  /* 0x000000dcff1f723e */ /* 0x002fe200048070ff */
[----:B------:R-:W-:Y:S01]  /*14ba0*/  FMUL R22, R22, UR27 ;  /* 0x0000001b16167c20 */ /* 0x000fe20008400000 */
[----:B------:R-:W-:Y:S01]  /*14bb0*/  ISETP.GE.AND P0, PT, R35, 0x11, PT ;  /* 0x000000112300780c */ /* 0x000fe20003f06270 */
[----:B------:R-:W-:Y:S01]  /*14bc0*/  FMUL R21, R21, UR27 ;  /* 0x0000001b15157c20 */ /* 0x000fe20008400000 */
[C---:B------:R-:W-:Y:S01]  /*14bd0*/  ISETP.LT.OR P3, PT, R34.reuse, 0x1, !P2 ;  /* 0x000000012200780c */ /* 0x040fe20005761670 */
[----:B------:R1:W-:Y:S01]  /*14be0*/  @!P1 STG.E.U8 desc[UR24][R26.64+0x8], R31 ;  /* 0x0000081f1a009986 */ /* 0x0003e2000c101118 */
[----:B------:R-:W-:Y:S02]  /*14bf0*/  ISETP.LT.OR P4, PT, R34, 0x1, !P0 ;  /* 0x000000012200780c */ /* 0x000fe40004781670 */
[----:B------:R-:W-:Y:S01]  /*14c00*/  ISETP.GE.AND P1, PT, R35, 0x19, PT ;  /* 0x000000192300780c */ /* 0x000fe20003f26270 */
[----:B------:R-:W-:Y:S01]  /*14c10*/  FMUL R20, R20, UR27 ;  /* 0x0000001b14147c20 */ /* 0x000fe20008400000 */
[C---:B------:R-:W-:Y:S01]  /*14c20*/  ISETP.LT.OR P2, PT, R34.reuse, 0x9, !P2 ;  /* 0x000000092200780c */ /* 0x040fe20005741670 */
[----:B------:R-:W-:Y:S01]  /*14c30*/  FMUL R19, R19, UR27 ;  /* 0x0000001b13137c20 */ /* 0x000fe20008400000 */
[----:B------:R-:W-:Y:S01]  /*14c40*/  ISETP.LT.OR P0, PT, R34, 0x9, !P0 ;  /* 0x000000092200780c */ /* 0x000fe20004701670 */
[----:B------:R-:W-:Y:S01]  /*14c50*/  FMUL R18, R18, UR27 ;  /* 0x0000001b12127c20 */ /* 0x000fe20008400000 */
[----:B------:R-:W-:Y:S01]  /*14c60*/  F2FP.SATFINITE.E4M3.F32.PACK_AB_MERGE_C R217, RZ, R217, RZ ;  /* 0x000000d9ffd9723e */ /* 0x000fe200048070ff */
[----:B------:R-:W3:Y:S01]  /*14c70*/  LDL.LU R224, [R1+0x10] ;  /* 0x0000100001e07983 */ /* 0x000ee20000300800 */
[----:B------:R-:W-:-:S02]  /*14c80*/  ISETP.LT.OR P5, PT, R34, 0x1, !P1 ;  /* 0x000000012200780c */ /* 0x000fc40004fa1670 */
[----:B0-----:R-:W-:Y:S01]  /*14c90*/  F2FP.SATFINITE.E4M3.F32.PACK_AB_MERGE_C R29, RZ, R218, RZ ;  /* 0x000000daff1d723e */ /* 0x001fe200048070ff */
[----:B------:R-:W-:Y:S01]  /*14ca0*/  @!P3 STG.E.U8 desc[UR24][R24.64+0x11], R217 ;  /* 0x000011d91800b986 */ /* 0x000fe2000c101118 */
[----:B------:R-:W-:Y:S02]  /*14cb0*/  F2FP.SATFINITE.E4M3.F32.PACK_AB_MERGE_C R23, RZ, R23, RZ ;  /* 0x00000017ff17723e */ /* 0x000fe400048070ff */
[----:B------:R-:W-:Y:S01]  /*14cc0*/  ISETP.GE.AND P3, PT, R35, 0x1a, PT ;  /* 0x0000001a2300780c */ /* 0x000fe20003f66270 */
[----:B------:R-:W-:Y:S01]  /*14cd0*/  @!P4 STG.E.U8 desc[UR24][R24.64+0x10], R29 ;  /* 0x0000101d1800c986 */ /* 0x000fe2000c101118 */
[----:B-1----:R-:W-:Y:S02]  /*14ce0*/  F2FP.SATFINITE.E4M3.F32.PACK_AB_MERGE_C R31, RZ, R216, RZ ;  /* 0x000000d8ff1f723e */ /* 0x002fe400048070ff */
[----:B------:R-:W-:Y:S01]  /*14cf0*/  F2FP.SATFINITE.E4M3.F32.PACK_AB_MERGE_C R33, RZ, R22, RZ ;  /* 0x00000016ff21723e */ /* 0x000fe200048070ff */
[----:B------:R0:W-:Y:S01]  /*14d00*/  @!P2 STG.E.U8 desc[UR24][R26.64+0x11], R23 ;  /* 0x000011171a00a986 */ /* 0x0001e2000c101118 */
[----:B------:R-:W-:-:S02]  /*14d10*/  ISETP.LT.OR P4, PT, R34, 0x1, !P3 ;  /* 0x000000012200780c */ /* 0x000fc40005f81670 */
[----:B------:R-:W-:Y:S01]  /*14d20*/  ISETP.GE.AND P2, PT, R35, 0x21, PT ;  /* 0x000000212300780c */ /* 0x000fe20003f46270 */
[----:B------:R-:W4:Y:S01]  /*14d30*/  LDL.LU R225, [R1+0xc] ;  /* 0x00000c0001e17983 */ /* 0x000f220000300800 */
[C---:B------:R-:W-:Y:S02]  /*14d40*/  ISETP.LT.OR P1, PT, R34.reuse, 0x9, !P1 ;  /* 0x000000092200780c */ /* 0x040fe40004f21670 */
[C---:B------:R-:W-:Y:S01]  /*14d50*/  ISETP.LT.OR P3, PT, R34.reuse, 0x9, !P3 ;  /* 0x000000092200780c */ /* 0x040fe20005f61670 */
[----:B------:R-:W-:Y:S04]  /*14d60*/  @!P0 STG.E.U8 desc[UR24][R26.64+0x10], R31 ;  /* 0x0000101f1a008986 */ /* 0x000fe8000c101118 */
[----:B------:R-:W-:Y:S01]  /*14d70*/  @!P5 STG.E.U8 desc[UR24][R24.64+0x18], R33 ;  /* 0x000018211800d986 */ /* 0x000fe2000c101118 */
[----:B------:R-:W-:-:S02]  /*14d80*/  ISETP.LT.OR P5, PT, R34, 0x1, !P2 ;  /* 0x000000012200780c */ /* 0x000fc400057a1670 */
[----:B------:R-:W-:Y:S01]  /*14d90*/  ISETP.GE.AND P0, PT, R35, 0x22, PT ;  /* 0x000000222300780c */ /* 0x000fe20003f06270 */
[----:B------:R-:W3:Y:S01]  /*14da0*/  LDL.LU R222, [R1+0x8] ;  /* 0x0000080001de7983 */ /* 0x000ee20000300800 */
[----:B------:R-:W-:Y:S02]  /*14db0*/  F2FP.SATFINITE.E4M3.F32.PACK_AB_MERGE_C R21, RZ, R21, RZ ;  /* 0x00000015ff15723e */ /* 0x000fe400048070ff */
[----:B0-----:R-:W-:Y:S01]  /*14dc0*/  F2FP.SATFINITE.E4M3.F32.PACK_AB_MERGE_C R23, RZ, R20, RZ ;  /* 0x00000014ff17723e */ /* 0x001fe200048070ff */
[----:B------:R-:W-:Y:S01]  /*14dd0*/  FMUL R17, R17, UR27 ;  /* 0x0000001b11117c20 */ /* 0x000fe20008400000 */
[----:B------:R-:W-:Y:S01]  /*14de0*/  F2FP.SATFINITE.E4M3.F32.PACK_AB_MERGE_C R19, RZ, R19, RZ ;  /* 0x00000013ff13723e */ /* 0x000fe200048070ff */
[----:B------:R-:W-:Y:S01]  /*14df0*/  @!P4 STG.E.U8 desc[UR24][R24.64+0x19], R21 ;  /* 0x000019151800c986 */ /* 0x000fe2000c101118 */
[----:B------:R-:W-:Y:S02]  /*14e00*/  ISETP.LT.OR P6, PT, R34, 0x1, !P0 ;  /* 0x000000012200780c */ /* 0x000fe400047c1670 */
[----:B------:R-:W-:Y:S01]  /*14e10*/  F2FP.SATFINITE.E4M3.F32.PACK_AB_MERGE_C R29, RZ, R18, RZ ;  /* 0x00000012ff1d723e */ /* 0x000fe200048070ff */
[----:B------:R-:W-:Y:S01]  /*14e20*/  @!P1 STG.E.U8 desc[UR24][R26.64+0x18], R23 ;  /* 0x000018171a009986 */ /* 0x000fe2000c101118 */
[----:B------:R-:W-:-:S03]  /*14e30*/  ISETP.GE.AND P1, PT, R35, 0x2a, PT ;  /* 0x0000002a2300780c */ /* 0x000fc60003f26270 */
[----:B------:R0:W-:Y:S01]  /*14e40*/  @!P3 STG.E.U8 desc[UR24][R26.64+0x19], R19 ;  /* 0x000019131a00b986 */ /* 0x0001e2000c101118 */
[----:B------:R-:W-:-:S03]  /*14e50*/  ISETP.GE.AND P3, PT, R35, 0x29, PT ;  /* 0x000000292300780c */ /* 0x000fc60003f66270 */
[----:B------:R-:W3:Y:S01]  /*14e60*/  LDL.LU R220, [R1+0x4] ;  /* 0x0000040001dc7983 */ /* 0x000ee20000300800 */
[----:B------:R-:W-:Y:S01]  /*14e70*/  ISETP.LT.OR P2, PT, R34, 0x9, !P2 ;  /* 0x000000092200780c */ /* 0x000fe20005741670 */
[----:B------:R-:W-:Y:S01]  /*14e80*/  FMUL R16, R16, UR27 ;  /* 0x0000001b10107c20 */ /* 0x000fe20008400000 */
[C---:B------:R-:W-:Y:S01]  /*14e90*/  ISETP.LT.OR P0, PT, R34.reuse, 0x9, !P0 ;  /* 0x000000092200780c */ /* 0x040fe20004701670 */
[----:B------:R-:W-:Y:S01]  /*14ea0*/  @!P5 STG.E.U8 desc[UR24][R24.64+0x20], R29 ;  /* 0x0000201d1800d986 */ /* 0x000fe2000c101118 */
[C---:B------:R-:W-:Y:S01]  /*14eb0*/  ISETP.LT.OR P4, PT, R34.reuse, 0x1, !P3 ;  /* 0x000000012200780c */ /* 0x040fe20005f81670 */
[----:B------:R-:W-:Y:S01]  /*14ec0*/  FMUL R15, R15, UR27 ;  /* 0x0000001b0f0f7c20 */ /* 0x000fe20008400000 */
[----:B------:R-:W-:Y:S01]  /*14ed0*/  ISETP.LT.OR P5, PT, R34, 0x1, !P1 ;  /* 0x000000012200780c */ /* 0x000fe20004fa1670 */
[----:B------:R-:W-:Y:S01]  /*14ee0*/  FMUL R14, R14, UR27 ;  /* 0x0000001b0e0e7c20 */ /* 0x000fe20008400000 */
[----:B------:R-:W-:Y:S01]  /*14ef0*/  F2FP.SATFINITE.E4M3.F32.PACK_AB_MERGE_C R17, RZ, R17, RZ ;  /* 0x00000011ff11723e */ /* 0x000fe200048070ff */
[----:B------:R-:W-:Y:S01]  /*14f00*/  FMUL R13, R13, UR27 ;  /* 0x0000001b0d0d7c20 */ /* 0x000fe20008400000 */
[----:B------:R-:W-:Y:S01]  /*14f10*/  ISETP.LT.OR P1, PT, R34, 0x9, !P1 ;  /* 0x000000092200780c */ /* 0x000fe20004f21670 */
[----:B------:R-:W-:Y:S01]  /*14f20*/  FMUL R11, R11, UR27 ;  /* 0x0000001b0b0b7c20 */ /* 0x000fe20008400000 */
[----:B------:R-:W-:Y:S01]  /*14f30*/  F2FP.SATFINITE.E4M3.F32.PACK_AB_MERGE_C R15, RZ, R15, RZ ;  /* 0x0000000fff0f723e */ /* 0x000fe200048070ff */
[----:B------:R1:W-:Y:S01]  /*14f40*/  @!P6 STG.E.U8 desc[UR24][R24.64+0x21], R17 ;  /* 0x000021111800e986 */ /* 0x0003e2000c101118 */
[----:B0-----:R-:W-:Y:S01]  /*14f50*/  F2FP.SATFINITE.E4M3.F32.PACK_AB_MERGE_C R19, RZ, R14, RZ ;  /* 0x0000000eff13723e */ /* 0x001fe200048070ff */
[----:B-----5:R-:W-:Y:S01]  /*14f60*/  FMUL R2, R2, UR27 ;  /* 0x0000001b02027c20 */ /* 0x020fe20008400000 */
[----:B------:R-:W-:Y:S01]  /*14f70*/  F2FP.SATFINITE.E4M3.F32.PACK_AB_MERGE_C R13, RZ, R13, RZ ;  /* 0x0000000dff0d723e */ /* 0x000fe200048070ff */
[----:B------:R0:W-:Y:S01]  /*14f80*/  @!P0 STG.E.U8 desc[UR24][R26.64+0x21], R15 ;  /* 0x0000210f1a008986 */ /* 0x0001e2000c101118 */
[----:B------:R-:W-:Y:S01]  /*14f90*/  F2FP.SATFINITE.E4M3.F32.PACK_AB_MERGE_C R11, RZ, R11, RZ ;  /* 0x0000000bff0b723e */ /* 0x000fe200048070ff */
[----:B------:R-:W-:Y:S01]  /*14fa0*/  FMUL R12, R12, UR27 ;  /* 0x0000001b0c0c7c20 */ /* 0x000fe20008400000 */
[----:B------:R-:W-:Y:S01]  /*14fb0*/  ISETP.LT.OR P3, PT, R34, 0x9, !P3 ;  /* 0x000000092200780c */ /* 0x000fe20005f61670 */
[----:B------:R-:W3:Y:S01]  /*14fc0*/  LDL.LU R226, [R1+0x14] ;  /* 0x0000140001e27983 */ /* 0x000ee20000300800 */
[----:B------:R-:W-:Y:S01]  /*14fd0*/  ISETP.GE.AND P0, PT, R35, 0x31, PT ;  /* 0x000000312300780c */ /* 0x000fe20003f06270 */
[----:B------:R-:W-:Y:S01]  /*14fe0*/  FMUL R10, R10, UR27 ;  /* 0x0000001b0a0a7c20 */ /* 0x000fe20008400000 */
[----:B------:R-:W-:Y:S01]  /*14ff0*/  F2FP.SATFINITE.E4M3.F32.PACK_AB_MERGE_C R21, RZ, R12, RZ ;  /* 0x0000000cff15723e */ /* 0x000fe200048070ff */
[----:B------:R-:W-:Y:S01]  /*15000*/  FMUL R9, R9, UR27 ;  /* 0x0000001b09097c20 */ /* 0x000fe20008400000 */
[----:B-1----:R-:W-:Y:S01]  /*15010*/  F2FP.SATFINITE.E4M3.F32.PACK_AB_MERGE_C R17, RZ, R16, RZ ;  /* 0x00000010ff11723e */ /* 0x002fe200048070ff */
[----:B------:R-:W-:Y:S01]  /*15020*/  FMUL R8, R8, UR27 ;  /* 0x0000001b08087c20 */ /* 0x000fe20008400000 */
[----:B------:R-:W-:Y:S01]  /*15030*/  FMUL R7, R7, UR27 ;  /* 0x0000001b07077c20 */ /* 0x000fe20008400000 */
[----:B------:R-:W-:Y:S01]  /*15040*/  FMUL R6, R6, UR27 ;  /* 0x0000001b06067c20 */ /* 0x000fe20008400000 */
[----:B------:R-:W-:Y:S01]  /*15050*/  F2FP.SATFINITE.E4M3.F32.PACK_AB_MERGE_C R9, RZ, R9, RZ ;  /* 0x00000009ff09723e */ /* 0x000fe200048070ff */
[----:B------:R-:W-:Y:S01]  /*15060*/  @!P2 STG.E.U8 desc[UR24][R26.64+0x20], R17 ;  /* 0x000020111a00a986 */ /* 0x000fe2000c101118 */
[----:B------:R-:W-:Y:S01]  /*15070*/  ISETP.GE.AND P2, PT, R35, 0x32, PT ;  /* 0x000000322300780c */ /* 0x000fe20003f46270 */
[----:B------:R-:W-:Y:S01]  /*15080*/  FMUL R5, R5, UR27 ;  /* 0x0000001b05057c20 */ /* 0x000fe20008400000 */
[----:B0-----:R-:W-:Y:S01]  /*15090*/  F2FP.SATFINITE.E4M3.F32.PACK_AB_MERGE_C R15, RZ, R8, RZ ;  /* 0x00000008ff0f723e */ /* 0x001fe200048070ff */
[----:B------:R-:W-:Y:S01]  /*150a0*/  @!P4 STG.E.U8 desc[UR24][R24.64+0x28], R19 ;  /* 0x000028131800c986 */ /* 0x000fe2000c101118 */
[C---:B------:R-:W-:Y:S01]  /*150b0*/  ISETP.LT.OR P4, PT, R34.reuse, 0x1, !P2 ;  /* 0x000000012200780c */ /* 0x040fe20005781670 */
[----:B------:R-:W-:Y:S01]  /*150c0*/  FMUL R3, R3, UR27 ;  /* 0x0000001b03037c20 */ /* 0x000fe20008400000 */
[----:B------:R-:W-:Y:S01]  /*150d0*/  ISETP.LT.OR P2, PT, R34, 0x9, !P2 ;  /* 0x000000092200780c */ /* 0x000fe20005741670 */
[----:B------:R0:W-:Y:S01]  /*150e0*/  @!P5 STG.E.U8 desc[UR24][R24.64+0x29], R13 ;  /* 0x0000290d1800d986 */ /* 0x0001e2000c101118 */
[----:B------:R-:W-:Y:S01]  /*150f0*/  F2FP.SATFINITE.E4M3.F32.PACK_AB_MERGE_C R7, RZ, R7, RZ ;  /* 0x00000007ff07723e */ /* 0x000fe200048070ff */
[----:B------:R-:W-:Y:S01]  /*15100*/  FMUL R4, R4, UR27 ;  /* 0x0000001b04047c20 */ /* 0x000fe20008400000 */
[----:B------:R-:W-:Y:S01]  /*15110*/  F2FP.SATFINITE.E4M3.F32.PACK_AB_MERGE_C R5, RZ, R5, RZ ;  /* 0x00000005ff05723e */ /* 0x000fe200048070ff */
[----:B------:R1:W-:Y:S01]  /*15120*/  @!P1 STG.E.U8 desc[UR24][R26.64+0x29], R11 ;  /* 0x0000290b1a009986 */ /* 0x0003e2000c101118 */
[----:B------:R-:W-:Y:S01]  /*15130*/  ISETP.GE.AND P1, PT, R35, 0x41, PT ;  /* 0x000000412300780c */ /* 0x000fe20003f26270 */
[----:B------:R-:W-:Y:S01]  /*15140*/  FMUL R0, R0, UR27 ;  /* 0x0000001b00007c20 */ /* 0x000fe20008400000 */
[----:B------:R-:W-:Y:S01]  /*15150*/  F2FP.SATFINITE.E4M3.F32.PACK_AB_MERGE_C R3, RZ, R3, RZ ;  /* 0x00000003ff03723e */ /* 0x000fe200048070ff */
[----:B------:R-:W-:Y:S01]  /*15160*/  @!P3 STG.E.U8 desc[UR24][R26.64+0x28], R21 ;  /* 0x000028151a00b986 */ /* 0x000fe2000c101118 */
[----:B------:R-:W-:-:S02]  /*15170*/  ISETP.LT.OR P3, PT, R34, 0x1, !P0 ;  /* 0x000000012200780c */ /* 0x000fc40004761670 */
[C---:B------:R-:W-:Y:S01]  /*15180*/  ISETP.LT.OR P0, PT, R34.reuse, 0x9, !P0 ;  /* 0x000000092200780c */ /* 0x040fe20004701670 */
[----:B------:R1:W-:Y:S01]  /*15190*/  @!P4 STG.E.U8 desc[UR24][R24.64+0x31], R9 ;  /* 0x000031091800c986 */ /* 0x0003e2000c101118 */
[----:B0-----:R-:W-:Y:S02]  /*151a0*/  F2FP.SATFINITE.E4M3.F32.PACK_AB_MERGE_C R13, RZ, R10, RZ ;  /* 0x0000000aff0d723e */ /* 0x001fe400048070ff */
[----:B------:R-:W-:Y:S02]  /*151b0*/  ISETP.LT.OR P5, PT, R34, 0x1, !P1 ;  /* 0x000000012200780c */ /* 0x000fe40004fa1670 */
[----:B-1----:R-:W-:-:S05]  /*151c0*/  F2FP.SATFINITE.E4M3.F32.PACK_AB_MERGE_C R11, RZ, R2, RZ ;  /* 0x00000002ff0b723e */ /* 0x002fca00048070ff */
[----:B------:R-:W-:Y:S01]  /*151d0*/  @!P3 STG.E.U8 desc[UR24][R24.64+0x30], R13 ;  /* 0x0000300d1800b986 */ /* 0x000fe2000c101118 */
[----:B------:R-:W-:-:S03]  /*151e0*/  F2FP.SATFINITE.E4M3.F32.PACK_AB_MERGE_C R9, RZ, R4, RZ ;  /* 0x00000004ff09723e */ /* 0x000fc600048070ff */
[----:B------:R-:W-:Y:S01]  /*151f0*/  @!P0 STG.E.U8 desc[UR24][R26.64+0x30], R15 ;  /* 0x0000300f1a008986 */ /* 0x000fe2000c101118 */
[----:B------:R-:W-:-:S03]  /*15200*/  ISETP.GE.AND P0, PT, R35, 0x39, PT ;  /* 0x000000392300780c */ /* 0x000fc60003f06270 */
[----:B------:R0:W-:Y:S01]  /*15210*/  @!P2 STG.E.U8 desc[UR24][R26.64+0x31], R7 ;  /* 0x000031071a00a986 */ /* 0x0001e2000c101118 */
[----:B------:R-:W-:Y:S02]  /*15220*/  ISETP.GE.AND P2, PT, R35, 0x3a, PT ;  /* 0x0000003a2300780c */ /* 0x000fe40003f46270 */
[C---:B------:R-:W-:Y:S02]  /*15230*/  ISETP.LT.OR P4, PT, R34.reuse, 0x1, !P0 ;  /* 0x000000012200780c */ /* 0x040fe40004781670 */
[C---:B------:R-:W-:Y:S02]  /*15240*/  ISETP.LT.OR P3, PT, R34.reuse, 0x1, !P2 ;  /* 0x000000012200780c */ /* 0x040fe40005761670 */
[C---:B------:R-:W-:Y:S02]  /*15250*/  ISETP.LT.OR P2, PT, R34.reuse, 0x9, !P2 ;  /* 0x000000092200780c */ /* 0x040fe40005741670 */
[----:B------:R-:W-:Y:S02]  /*15260*/  ISETP.LT.OR P0, PT, R34, 0x9, !P0 ;  /* 0x000000092200780c */ /* 0x000fe40004701670 */
[----:B0-----:R-:W-:-:S05]  /*15270*/  F2FP.SATFINITE.E4M3.F32.PACK_AB_MERGE_C R7, RZ, R6, RZ ;  /* 0x00000006ff07723e */ /* 0x001fca00048070ff */
[----:B------:R-:W-:Y:S04]  /*15280*/  @!P4 STG.E.U8 desc[UR24][R24.64+0x38], R7 ;  /* 0x000038071800c986 */ /* 0x000fe8000c101118 */
[----:B------:R0:W-:Y:S01]  /*15290*/  @!P3 STG.E.U8 desc[UR24][R24.64+0x39], R5 ;  /* 0x000039051800b986 */ /* 0x0001e2000c101118 */
[----:B------:R-:W-:-:S03]  /*152a0*/  ISETP.GE.AND P3, PT, R35, 0x42, PT ;  /* 0x000000422300780c */ /* 0x000fc60003f66270 */
[----:B------:R-:W-:Y:S01]  /*152b0*/  @!P2 STG.E.U8 desc[UR24][R26.64+0x39], R3 ;  /* 0x000039031a00a986 */ /* 0x000fe2000c101118 */
[----:B--2---:R-:W-:Y:S01]  /*152c0*/  FMUL R2, R227, UR27 ;  /* 0x0000001be3027c20 */ /* 0x004fe20008400000 */
[----:B0-----:R-:W-:Y:S02]  /*152d0*/  F2FP.SATFINITE.E4M3.F32.PACK_AB_MERGE_C R5, RZ, R0, RZ ;  /* 0x00000000ff05723e */ /* 0x001fe400048070ff */
[----:B------:R-:W2:Y:S04]  /*152e0*/  LDL.LU R227, [R1+0x18] ;  /* 0x0000180001e37983 */ /* 0x000ea80000300800 */
[----:B------:R-:W2:Y:S01]  /*152f0*/  LDL.LU R223, [R1+0x1c] ;  /* 0x00001c0001df7983 */ /* 0x000ea20000300800 */
[C---:B------:R-:W-:Y:S02]  /*15300*/  ISETP.LT.OR P4, PT, R34.reuse, 0x1, !P3 ;  /* 0x000000012200780c */ /* 0x040fe40005f81670 */
[----:B------:R-:W-:Y:S01]  /*15310*/  ISETP.LT.OR P3, PT, R34, 0x9, !P3 ;  /* 0x000000092200780c */ /* 0x000fe20005f61670 */
[----:B------:R-:W-:Y:S04]  /*15320*/  @!P0 STG.E.U8 desc[UR24][R26.64+0x38], R9 ;  /* 0x000038091a008986 */ /* 0x000fe8000c101118 */
[----:B------:R0:W-:Y:S01]  /*15330*/  @!P5 STG.E.U8 desc[UR24][R24.64+0x40], R11 ;  /* 0x0000400b1800d986 */ /* 0x0001e2000c101118 */
[----:B------:R-:W-:-:S05]  /*15340*/  F2FP.SATFINITE.E4M3.F32.PACK_AB_MERGE_C R7, RZ, R2, RZ ;  /* 0x00000002ff07723e */ /* 0x000fca00048070ff */
[----:B------:R-:W-:Y:S01]  /*15350*/  @!P4 STG.E.U8 desc[UR24][R24.64+0x41], R5 ;  /* 0x000041051800c986 */ /* 0x000fe2000c101118 */
[----:B----4-:R-:W-:-:S05]  /*15360*/  FMUL R0, R225, UR27 ;  /* 0x0000001be1007c20 */ /* 0x010fca0008400000 */
[----:B0-----:R-:W-:Y:S01]  /*15370*/  F2FP.SATFINITE.E4M3.F32.PACK_AB_MERGE_C R11, RZ, R0, RZ ;  /* 0x00000000ff0b723e */ /* 0x001fe200048070ff */
[----:B---3--:R-:W-:Y:S01]  /*15380*/  FMUL R4, R222, UR27 ;  /* 0x0000001bde047c20 */ /* 0x008fe20008400000 */
[----:B------:R-:W-:Y:S01]  /*15390*/  FMUL R0, R224, UR27 ;  /* 0x0000001be0007c20 */ /* 0x000fe20008400000 */
[----:B------:R-:W-:Y:S02]  /*153a0*/  FMUL R3, R220, UR27 ;  /* 0x0000001bdc037c20 */ /* 0x000fe40008400000 */
[----:B------:R-:W3:Y:S04]  /*153b0*/  LDL.LU R220, [R1+0x20] ;  /* 0x0000200001dc7983 */ /* 0x000ee80000300800 */
[----:B------:R-:W4:Y:S04]  /*153c0*/  LDL.LU R222, [R1+0x24] ;  /* 0x0000240001de7983 */ /* 0x000f280000300800 */
[----:B------:R-:W4:Y:S01]  /*153d0*/  LDL.LU R225, [R1+0x28] ;  /* 0x0000280001e17983 */ /* 0x000f220000300800 */
[----:B------:R-:W-:-:S03]  /*153e0*/  F2FP.SATFINITE.E4M3.F32.PACK_AB_MERGE_C R3, RZ, R3, RZ ;  /* 0x00000003ff03723e */ /* 0x000fc600048070ff */
[----:B------:R-:W4:Y:S04]  /*153f0*/  LDL.LU R224, [R1+0x2c] ;  /* 0x00002c0001e07983 */ /* 0x000f280000300800 */
[----:B------:R2:W-:Y:S01]  /*15400*/  @!P3 STG.E.U8 desc[UR24][R26.64+0x41], R3 ;  /* 0x000041031a00b986 */ /* 0x0005e2000c101118 */
[----:B------:R-:W-:-:S03]  /*15410*/  FMUL R2, R226, UR27 ;  /* 0x0000001be2027c20 */ /* 0x000fc60008400000 */
[----:B------:R-:W4:Y:S01]  /*15420*/  LDL.LU R226, [R1+0x30] ;  /* 0x0000300001e27983 */ /* 0x000f220000300800 */
[----:B--2---:R-:W-:-:S03]  /*15430*/  FMUL R3, R227, UR27 ;  /* 0x0000001be3037c20 */ /* 0x004fc60008400000 */
[----:B------:R-:W2:Y:S01]  /*15440*/  LDL.LU R227, [R1+0x34] ;  /* 0x0000340001e37983 */ /* 0x000ea20000300800 */
[C---:B------:R-:W-:Y:S02]  /*15450*/  ISETP.GE.AND P0, PT, R35.reuse, 0x4a, PT ;  /* 0x0000004a2300780c */ /* 0x040fe40003f06270 */
[C---:B------:R-:W-:Y:S02]  /*15460*/  ISETP.LT.OR P1, PT, R34.reuse, 0x9, !P1 ;  /* 0x000000092200780c */ /* 0x040fe40004f21670 */
[C---:B------:R-:W-:Y:S02]  /*15470*/  ISETP.LT.OR P6, PT, R34.reuse, 0x1, !P0 ;  /* 0x000000012200780c */ /* 0x040fe400047c1670 */
[C---:B------:R-:W-:Y:S02]  /*15480*/  ISETP.GE.AND P2, PT, R35.reuse, 0x49, PT ;  /* 0x000000492300780c */ /* 0x040fe40003f46270 */
[----:B------:R-:W-:Y:S02]  /*15490*/  ISETP.GE.AND P3, PT, R35, 0x51, PT ;  /* 0x000000512300780c */ /* 0x000fe40003f66270 */
[----:B------:R-:W-:-:S02]  /*154a0*/  ISETP.LT.OR P5, PT, R34, 0x1, !P2 ;  /* 0x000000012200780c */ /* 0x000fc400057a1670 */
[----:B------:R-:W-:Y:S01]  /*154b0*/  F2FP.SATFINITE.E4M3.F32.PACK_AB_MERGE_C R9, RZ, R4, RZ ;  /* 0x00000004ff09723e */ /* 0x000fe200048070ff */
[----:B------:R-:W-:Y:S01]  /*154c0*/  FMUL R4, R223, UR27 ;  /* 0x0000001bdf047c20 */ /* 0x000fe20008400000 */
[C---:B------:R-:W-:Y:S01]  /*154d0*/  ISETP.LT.OR P2, PT, R34.reuse, 0x9, !P2 ;  /* 0x000000092200780c */ /* 0x040fe20005741670 */
[----:B------:R-:W2:Y:S01]  /*154e0*/  LDL.LU R223, [R1+0x38] ;  /* 0x0000380001df7983 */ /* 0x000ea20000300800 */
[C---:B------:R-:W-:Y:S02]  /*154f0*/  ISETP.LT.OR P0, PT, R34.reuse, 0x9, !P0 ;  /* 0x000000092200780c */ /* 0x040fe40004701670 */
[----:B------:R-:W-:Y:S02]  /*15500*/  ISETP.LT.OR P4, PT, R34, 0x1, !P3 ;  /* 0x000000012200780c */ /* 0x000fe40005f81670 */
[----:B------:R-:W-:Y:S01]  /*15510*/  F2FP.SATFINITE.E4M3.F32.PACK_AB_MERGE_C R5, RZ, R0, RZ ;  /* 0x00000000ff05723e */ /* 0x000fe200048070ff */
[----:B------:R0:W-:Y:S01]  /*15520*/  @!P1 STG.E.U8 desc[UR24][R26.64+0x40], R7 ;  /* 0x000040071a009986 */ /* 0x0001e2000c101118 */
[----:B------:R-:W-:-:S03]  /*15530*/  F2FP.SATFINITE.E4M3.F32.PACK_AB_MERGE_C R3, RZ, R3, RZ ;  /* 0x00000003ff03723e */ /* 0x000fc600048070ff */
[----:B------:R-:W-:Y:S04]  /*15540*/  @!P6 STG.E.U8 desc[UR24][R24.64+0x49], R11 ;  /* 0x0000490b1800e986 */ /* 0x000fe8000c101118 */
[----:B------:R1:W-:Y:S01]  /*15550*/  @!P5 STG.E.U8 desc[UR24][R24.64+0x48], R9 ;  /* 0x000048091800d986 */ /* 0x0003e2000c101118 */
[----:B0-----:R-:W-:-:S03]  /*15560*/  F2FP.SATFINITE.E4M3.F32.PACK_AB_MERGE_C R7, RZ, R2, RZ ;  /* 0x00000002ff07723e */ /* 0x001fc600048070ff */
[----:B------:R-:W-:Y:S04]  /*15570*/  @!P2 STG.E.U8 desc[UR24][R26.64+0x48], R5 ;  /* 0x000048051a00a986 */ /* 0x000fe8000c101118 */
[----:B------:R-:W-:Y:S04]  /*15580*/  @!P0 STG.E.U8 desc[UR24][R26.64+0x49], R7 ;  /* 0x000049071a008986 */ /* 0x000fe8000c101118 */
[----:B------:R0:W-:Y:S01]  /*15590*/  @!P4 STG.E.U8 desc[UR24][R24.64+0x50], R3 ;  /* 0x000050031800c986 */ /* 0x0001e2000c101118 */
[----:B-1----:R-:W-:Y:S01]  /*155a0*/  F2FP.SATFINITE.E4M3.F32.PACK_AB_MERGE_C R9, RZ, R4, RZ ;  /* 0x00000004ff09723e */ /* 0x002fe200048070ff */
[----:B---3--:R-:W-:-:S02]  /*155b0*/  FMUL R0, R220, UR27 ;  /* 0x0000001bdc007c20 */ /* 0x008fc40008400000 */
[----:B------:R-:W3:Y:S03]  /*155c0*/  LDL.LU R220, [R1+0x3c] ;  /* 0x00003c0001dc7983 */ /* 0x000ee60000300800 */
[----:B------:R-:W-:Y:S01]  /*155d0*/  F2FP.SATFINITE.E4M3.F32.PACK_AB_MERGE_C R11, RZ, R0, RZ ;  /* 0x00000000ff0b723e */ /* 0x000fe200048070ff */
[----:B----4-:R-:W-:Y:S01]  /*155e0*/  FMUL R0, R222, UR27 ;  /* 0x0000001bde007c20 */ /* 0x010fe20008400000 */
[----:B------:R-:W-:Y:S01]  /*155f0*/  FMUL R2, R225, UR27 ;  /* 0x0000001be1027c20 */ /* 0x000fe20008400000 */
[----:B------:R-:W4:Y:S04]  /*15600*/  LDL.LU R222, [R1+0x40] ;  /* 0x0000400001de7983 */ /* 0x000f280000300800 */
[----:B------:R-:W4:Y:S01]  /*15610*/  LDL.LU R225, [R1+0x44] ;  /* 0x0000440001e17983 */ /* 0x000f220000300800 */
[----:B0-----:R-:W-:-:S03]  /*15620*/  FMUL R3, R224, UR27 ;  /* 0x0000001be0037c20 */ /* 0x001fc60008400000 */
[----:B------:R-:W4:Y:S01]  /*15630*/  LDL.LU R224, [R1+0x48] ;  /* 0x0000480001e07983 */ /* 0x000f220000300800 */
[----:B------:R-:W-:Y:S01]  /*15640*/  F2FP.SATFINITE.E4M3.F32.PACK_AB_MERGE_C R5, RZ, R0, RZ ;  /* 0x00000000ff05723e */ /* 0x000fe200048070ff */
[----:B------:R-:W-:Y:S02]  /*15650*/  FMUL R4, R226, UR27 ;  /* 0x0000001be2047c20 */ /* 0x000fe40008400000 */
[----:B------:R-:W4:Y:S01]  /*15660*/  LDL.LU R226, [R1+0x4c] ;  /* 0x00004c0001e27983 */ /* 0x000f220000300800 */
[----:B--2---:R-:W-:-:S03]  /*15670*/  FMUL R0, R227, UR27 ;  /* 0x0000001be3007c20 */ /* 0x004fc60008400000 */
[----:B------:R-:W2:Y:S01]  /*15680*/  LDL.LU R227, [R1+0x50] ;  /* 0x0000500001e37983 */ /* 0x000ea20000300800 */
[C---:B------:R-:W-:Y:S02]  /*15690*/  ISETP.GE.AND P1, PT, R35.reuse, 0x52, PT ;  /* 0x000000522300780c */ /* 0x040fe40003f26270 */
[----:B------:R-:W-:Y:S02]  /*156a0*/  ISETP.GE.AND P2, PT, R35, 0x5a, PT ;  /* 0x0000005a2300780c */ /* 0x000fe40003f46270 */
[C---:B------:R-:W-:Y:S02]  /*156b0*/  ISETP.LT.OR P5, PT, R34.reuse, 0x1, !P1 ;  /* 0x000000012200780c */ /* 0x040fe40004fa1670 */
[C---:B------:R-:W-:Y:S02]  /*156c0*/  ISETP.LT.OR P3, PT, R34.reuse, 0x9, !P3 ;  /* 0x000000092200780c */ /* 0x040fe40005f61670 */
[C---:B------:R-:W-:Y:S02]  /*156d0*/  ISETP.LT.OR P1, PT, R34.reuse, 0x9, !P1 ;  /* 0x000000092200780c */ /* 0x040fe40004f21670 */
[----:B------:R-:W-:-:S02]  /*156e0*/  ISETP.LT.OR P4, PT, R34, 0x1, !P2 ;  /* 0x000000012200780c */ /* 0x000fc40005781670 */
[----:B------:R-:W-:Y:S02]  /*156f0*/  ISETP.GE.AND P0, PT, R35, 0x59, PT ;  /* 0x000000592300780c */ /* 0x000fe40003f06270 */
[----:B------:R-:W-:Y:S02]  /*15700*/  F2FP.SATFINITE.E4M3.F32.PACK_AB_MERGE_C R7, RZ, R2, RZ ;  /* 0x00000002ff07723e */ /* 0x000fe400048070ff */
[----:B------:R-:W-:Y:S01]  /*15710*/  F2FP.SATFINITE.E4M3.F32.PACK_AB_MERGE_C R3, RZ, R3, RZ ;  /* 0x00000003ff03723e */ /* 0x000fe200048070ff */
[----:B------:R0:W-:Y:S01]  /*15720*/  @!P5 STG.E.U8 desc[UR24][R24.64+0x51], R9 ;  /* 0x000051091800d986 */ /* 0x0001e2000c101118 */
[----:B------:R-:W-:-:S03]  /*15730*/  ISETP.LT.OR P2, PT, R34, 0x9, !P2 ;  /* 0x000000092200780c */ /* 0x000fc60005741670 */
[----:B------:R1:W-:Y:S01]  /*15740*/  @!P3 STG.E.U8 desc[UR24][R26.64+0x50], R11 ;  /* 0x0000500b1a00b986 */ /* 0x0003e2000c101118 */
[----:B------:R-:W-:-:S03]  /*15750*/  ISETP.LT.OR P3, PT, R34, 0x1, !P0 ;  /* 0x000000012200780c */ /* 0x000fc60004761670 */
[----:B------:R1:W-:Y:S04]  /*15760*/  @!P1 STG.E.U8 desc[UR24][R26.64+0x51], R5 ;  /* 0x000051051a009986 */ /* 0x0003e8000c101118 */
[----:B------:R4:W-:Y:S01]  /*15770*/  @!P4 STG.E.U8 desc[UR24][R24.64+0x59], R3 ;  /* 0x000059031800c986 */ /* 0x0009e2000c101118 */
[----:B0-----:R-:W-:Y:S02]  /*15780*/  F2FP.SATFINITE.E4M3.F32.PACK_AB_MERGE_C R9, RZ, R4, RZ ;  /* 0x00000004ff09723e */ /* 0x001fe400048070ff */
[----:B-1----:R-:W-:Y:S01]  /*15790*/  F2FP.SATFINITE.E4M3.F32.PACK_AB_MERGE_C R11, RZ, R0, RZ ;  /* 0x00000000ff0b723e */ /* 0x002fe200048070ff */
[----:B------:R-:W-:Y:S02]  /*157a0*/  FMUL R0, R223, UR27 ;  /* 0x0000001bdf007c20 */ /* 0x000fe40008400000 */
[----:B------:R0:W-:Y:S03]  /*157b0*/  @!P3 STG.E.U8 desc[UR24][R24.64+0x58], R7 ;  /* 0x000058071800b986 */ /* 0x0001e6000c101118 */
[----:B------:R-:W-:Y:S01]  /*157c0*/  F2FP.SATFINITE.E4M3.F32.PACK_AB_MERGE_C R5, RZ, R0, RZ ;  /* 0x00000000ff05723e */ /* 0x000fe200048070ff */
[----:B------:R1:W-:Y:S01]  /*157d0*/  @!P2 STG.E.U8 desc[UR24][R26.64+0x59], R11 ;  /* 0x0000590b1a00a986 */ /* 0x0003e2000c101118 */
[----:B---3--:R-:W-:-:S03]  /*157e0*/  FMUL R2, R220, UR27 ;  /* 0x0000001bdc027c20 */ /* 0x008fc60008400000 */
[----:B------:R-:W3:Y:S01]  /*157f0*/  LDL.LU R220, [R1+0x54] ;  /* 0x0000540001dc7983 */ /* 0x000ee20000300800 */
[----:B----4-:R-:W-:-:S03]  /*15800*/  FMUL R3, R222, UR27 ;  /* 0x0000001bde037c20 */ /* 0x010fc60008400000 */
[----:B------:R-:W4:Y:S01]  /*15810*/  LDL.LU R222, [R1+0x58] ;  /* 0x0000580001de7983 */ /* 0x000f220000300800 */
[----:B------:R-:W-:-:S03]  /*15820*/  FMUL R4, R225, UR27 ;  /* 0x0000001be1047c20 */ /* 0x000fc60008400000 */
[----:B------:R-:W4:Y:S01]  /*15830*/  LDL.LU R225, [R1+0x5c] ;  /* 0x00005c0001e17983 */ /* 0x000f220000300800 */
[----:B------:R-:W-:-:S03]  /*15840*/  FMUL R0, R224, UR27 ;  /* 0x0000001be0007c20 */ /* 0x000fc60008400000 */
[----:B------:R-:W4:Y:S01]  /*15850*/  LDL.LU R224, [R1+0x60] ;  /* 0x0000600001e07983 */ /* 0x000f220000300800 */
[----:B0-----:R-:W-:Y:S02]  /*15860*/  F2FP.SATFINITE.E4M3.F32.PACK_AB_MERGE_C R7, RZ, R2, RZ ;  /* 0x00000002ff07723e */ /* 0x001fe400048070ff */
[----:B-1----:R-:W-:Y:S01]  /*15870*/  F2FP.SATFINITE.E4M3.F32.PACK_AB_MERGE_C R11, RZ, R0, RZ ;  /* 0x00000000ff0b723e */ /* 0x002fe200048070ff */
[----:B------:R-:W-:Y:S02]  /*15880*/  FMUL R0, R226, UR27 ;  /* 0x0000001be2007c20 */ /* 0x000fe40008400000 */
[----:B------:R-:W4:Y:S01]  /*15890*/  LDL.LU R226, [R1+0x64] ;  /* 0x0000640001e27983 */ /* 0x000f220000300800 */
[----:B--2---:R-:W-:-:S03]  /*158a0*/  FMUL R2, R227, UR27 ;  /* 0x0000001be3027c20 */ /* 0x004fc60008400000 */
[----:B------:R-:W2:Y:S01]  /*158b0*/  LDL.LU R227, [R1+0x68] ;  /* 0x0000680001e37983 */ /* 0x000ea20000300800 */
[C---:B------:R-:W-:Y:S02]  /*158c0*/  ISETP.LT.OR P0, PT, R34.reuse, 0x9, !P0 ;  /* 0x000000092200780c */ /* 0x040fe40004701670 */
[----:B------:R-:W-:Y:S01]  /*158d0*/  ISETP.GE.AND P2, PT, R35, 0x62, PT ;  /* 0x000000622300780c */ /* 0x000fe20003f46270 */
[----:B------:R-:W2:Y:S03]  /*158e0*/  LDL.LU R223, [R1+0x6c] ;  /* 0x00006c0001df7983 */ /* 0x000ea60000300800 */
[----:B------:R-:W-:-:S07]  /*158f0*/  ISETP.LT.OR P3, PT, R34, 0x1, !P2 ;  /* 0x000000012200780c */ /* 0x000fce0005761670 */
[----:B------:R0:W-:Y:S01]  /*15900*/  @!P0 STG.E.U8 desc[UR24][R26.64+0x58], R9 ;  /* 0x000058091a008986 */ /* 0x0001e2000c101118 */
[----:B------:R-:W-:-:S04]  /*15910*/  ISETP.GE.AND P0, PT, R35, 0x61, PT ;  /* 0x000000612300780c */ /* 0x000fc80003f06270 */
[C---:B------:R-:W-:Y:S02]  /*15920*/  ISETP.LT.OR P4, PT, R34.reuse, 0x1, !P0 ;  /* 0x000000012200780c */ /* 0x040fe40004781670 */
[C---:B------:R-:W-:Y:S02]  /*15930*/  ISETP.LT.OR P0, PT, R34.reuse, 0x9, !P0 ;  /* 0x000000092200780c */ /* 0x040fe40004701670 */
[----:B------:R-:W-:Y:S02]  /*15940*/  ISETP.GE.AND P1, PT, R35, 0x69, PT ;  /* 0x000000692300780c */ /* 0x000fe40003f26270 */
[----:B------:R-:W-:Y:S01]  /*15950*/  F2FP.SATFINITE.E4M3.F32.PACK_AB_MERGE_C R3, RZ, R3, RZ ;  /* 0x00000003ff03723e */ /* 0x000fe200048070ff */
[----:B------:R-:W-:Y:S01]  /*15960*/  @!P3 STG.E.U8 desc[UR24][R24.64+0x61], R7 ;  /* 0x000061071800b986 */ /* 0x000fe2000c101118 */
[C---:B------:R-:W-:Y:S02]  /*15970*/  ISETP.LT.OR P2, PT, R34.reuse, 0x9, !P2 ;  /* 0x000000092200780c */ /* 0x040fe40005741670 */
[----:B------:R-:W-:-:S03]  /*15980*/  ISETP.LT.OR P5, PT, R34, 0x1, !P1 ;  /* 0x000000012200780c */ /* 0x000fc60004fa1670 */
[----:B------:R1:W-:Y:S01]  /*15990*/  @!P4 STG.E.U8 desc[UR24][R24.64+0x60], R5 ;  /* 0x000060051800c986 */ /* 0x0003e2000c101118 */
[----:B------:R-:W-:-:S03]  /*159a0*/  ISETP.GE.AND P3, PT, R35, 0x6a, PT ;  /* 0x0000006a2300780c */ /* 0x000fc60003f66270 */
[----:B------:R3:W-:Y:S01]  /*159b0*/  @!P0 STG.E.U8 desc[UR24][R26.64+0x60], R3 ;  /* 0x000060031a008986 */ /* 0x0007e2000c101118 */
[----:B0-----:R-:W-:Y:S02]  /*159c0*/  F2FP.SATFINITE.E4M3.F32.PACK_AB_MERGE_C R9, RZ, R4, RZ ;  /* 0x00000004ff09723e */ /* 0x001fe400048070ff */
[C---:B------:R-:W-:Y:S02]  /*159d0*/  ISETP.LT.OR P4, PT, R34.reuse, 0x1, !P3 ;  /* 0x000000012200780c */ /* 0x040fe40005f81670 */
[----:B------:R-:W-:Y:S02]  /*159e0*/  ISETP.LT.OR P3, PT, R34, 0x9, !P3 ;  /* 0x000000092200780c */ /* 0x000fe40005f61670 */
[----:B-1----:R-:W-:Y:S01]  /*159f0*/  F2FP.SATFINITE.E4M3.F32.PACK_AB_MERGE_C R5, RZ, R0, RZ ;  /* 0x00000000ff05723e */ /* 0x002fe200048070ff */
[----:B------:R-:W-:Y:S04]  /*15a00*/  @!P2 STG.E.U8 desc[UR24][R26.64+0x61], R9 ;  /* 0x000061091a00a986 */ /* 0x000fe8000c101118 */
[----:B------:R0:W-:Y:S01]  /*15a10*/  @!P5 STG.E.U8 desc[UR24][R24.64+0x68], R11 ;  /* 0x0000680b1800d986 */ /* 0x0001e2000c101118 */
[----:B------:R-:W-:-:S03]  /*15a20*/  F2FP.SATFINITE.E4M3.F32.PACK_AB_MERGE_C R7, RZ, R2, RZ ;  /* 0x00000002ff07723e */ /* 0x000fc600048070ff */
[----:B------:R-:W-:Y:S01]  /*15a30*/  @!P4 STG.E.U8 desc[UR24][R24.64+0x69], R5 ;  /* 0x000069051800c986 */ /* 0x000fe2000c101118 */
[----:B---3--:R-:W-:-:S03]  /*15a40*/  FMUL R3, R220, UR27 ;  /* 0x0000001bdc037c20 */ /* 0x008fc60008400000 */
[----:B------:R-:W3:Y:S01]  /*15a50*/  LDL.LU R220, [R1+0x70] ;  /* 0x0000700001dc7983 */ /* 0x000ee20000300800 */
[----:B----4-:R-:W-:-:S03]  /*15a60*/  FMUL R4, R222, UR27 ;  /* 0x0000001bde047c20 */ /* 0x010fc60008400000 */
[----:B------:R-:W4:Y:S01]  /*15a70*/  LDL.LU R222, [R1+0x74] ;  /* 0x0000740001de7983 */ /* 0x000f220000300800 */
[----:B------:R-:W-:-:S03]  /*15a80*/  FMUL R0, R225, UR27 ;  /* 0x0000001be1007c20 */ /* 0x000fc60008400000 */
[----:B------:R-:W4:Y:S01]  /*15a90*/  LDL.LU R225, [R1+0x78] ;  /* 0x0000780001e17983 */ /* 0x000f220000300800 */
[----:B------:R-:W-:Y:S02]  /*15aa0*/  F2FP.SATFINITE.E4M3.F32.PACK_AB_MERGE_C R3, RZ, R3, RZ ;  /* 0x00000003ff03723e */ /* 0x000fe400048070ff */
[----:B0-----:R-:W-:Y:S01]  /*15ab0*/  F2FP.SATFINITE.E4M3.F32.PACK_AB_MERGE_C R11, RZ, R0, RZ ;  /* 0x00000000ff0b723e */ /* 0x001fe200048070ff */
[----:B------:R-:W-:Y:S02]  /*15ac0*/  FMUL R0, R224, UR27 ;  /* 0x0000001be0007c20 */ /* 0x000fe40008400000 */
[----:B------:R-:W4:Y:S01]  /*15ad0*/  LDL.LU R224, [R1+0x7c] ;  /* 0x00007c0001e07983 */ /* 0x000f220000300800 */
[----:B------:R-:W-:-:S03]  /*15ae0*/  FMUL R2, R226, UR27 ;  /* 0x0000001be2027c20 */ /* 0x000fc60008400000 */
[----:B------:R2:W-:Y:S04]  /*15af0*/  @!P3 STG.E.U8 desc[UR24][R26.64+0x69], R3 ;  /* 0x000069031a00b986 */ /* 0x0005e8000c101118 */
        /* <DEDUP_REMOVED lines=9> */
[C---:B------:R-:W-:Y:S02]  /*15b90*/  ISETP.LT.OR P2, PT, R34.reuse, 0x9, !P2 ;  /* 0x000000092200780c */ /* 0x040fe40005741670 */
[C---:B------:R-:W-:Y:S02]  /*15ba0*/  ISETP.LT.OR P0, PT, R34.reuse, 0x9, !P0 ;  /* 0x000000092200780c */ /* 0x040fe40004701670 */
[----:B------:R-:W-:Y:S02]  /*15bb0*/  ISETP.LT.OR P4, PT, R34, 0x1, !P3 ;  /* 0x000000012200780c */ /* 0x000fe40005f81670 */
[----:B------:R-:W-:Y:S01]  /*15bc0*/  F2FP.SATFINITE.E4M3.F32.PACK_AB_MERGE_C R5, RZ, R0, RZ ;  /* 0x00000000ff05723e */ /* 0x000fe200048070ff */
[----:B------:R0:W-:Y:S01]  /*15bd0*/  @!P1 STG.E.U8 desc[UR24][R26.64+0x68], R7 ;  /* 0x000068071a009986 */ /* 0x0001e2000c101118 */
[----:B------:R-:W-:Y:S01]  /*15be0*/  F2FP.SATFINITE.E4M3.F32.PACK_AB_MERGE_C R9, RZ, R4, RZ ;  /* 0x00000004ff09723e */ /* 0x000fe200048070ff */
[----:B------:R-:W-:Y:S02]  /*15bf0*/  FMUL R4, R223, UR27 ;  /* 0x0000001bdf047c20 */ /* 0x000fe40008400000 */
[----:B------:R-:W-:Y:S01]  /*15c00*/  @!P6 STG.E.U8 desc[UR24][R24.64+0x71], R11 ;  /* 0x0000710b1800e986 */ /* 0x000fe2000c101118 */
[----:B------:R-:W-:-:S03]  /*15c10*/  F2FP.SATFINITE.E4M3.F32.PACK_AB_MERGE_C R3, RZ, R3, RZ ;  /* 0x00000003ff03723e */ /* 0x000fc600048070ff */
[----:B------:R-:W2:Y:S01]  /*15c20*/  LDL.LU R223, [R1+0x88] ;  /* 0x0000880001df7983 */ /* 0x000ea20000300800 */
[----:B0-----:R-:W-:-:S03]  /*15c30*/  F2FP.SATFINITE.E4M3.F32.PACK_AB_MERGE_C R7, RZ, R2, RZ ;  /* 0x00000002ff07723e */ /* 0x001fc600048070ff */
[----:B------:R0:W-:Y:S04]  /*15c40*/  @!P5 STG.E.U8 desc[UR24][R24.64+0x70], R9 ;  /* 0x000070091800d986 */ /* 0x0001e8000c101118 */
[----:B------:R-:W-:Y:S04]  /*15c50*/  @!P2 STG.E.U8 desc[UR24][R26.64+0x70], R5 ;  /* 0x000070051a00a986 */ /* 0x000fe8000c101118 */
[----:B------:R-:W-:Y:S04]  /*15c60*/  @!P0 STG.E.U8 desc[UR24][R26.64+0x71], R7 ;  /* 0x000071071a008986 */ /* 0x000fe8000c101118 */
[----:B------:R1:W-:Y:S01]  /*15c70*/  @!P4 STG.E.U8 desc[UR24][R24.64+0x78], R3 ;  /* 0x000078031800c986 */ /* 0x0003e2000c101118 */
[----:B0-----:R-:W-:Y:S01]  /*15c80*/  F2FP.SATFINITE.E4M3.F32.PACK_AB_MERGE_C R9, RZ, R4, RZ ;  /* 0x00000004ff09723e */ /* 0x001fe200048070ff */
[----:B---3--:R-:W-:-:S02]  /*15c90*/  FMUL R0, R220, UR27 ;  /* 0x0000001bdc007c20 */ /* 0x008fc40008400000 */
[----:B------:R-:W3:Y:S03]  /*15ca0*/  LDL.LU R220, [R1+0x8c] ;  /* 0x00008c0001dc7983 */ /* 0x000ee60000300800 */
[----:B------:R-:W-:Y:S01]  /*15cb0*/  F2FP.SATFINITE.E4M3.F32.PACK_AB_MERGE_C R11, RZ, R0, RZ ;  /* 0x00000000ff0b723e */ /* 0x000fe200048070ff */
[----:B----4-:R-:W-:Y:S02]  /*15cc0*/  FMUL R0, R222, UR27 ;  /* 0x0000001bde007c20 */ /* 0x010fe40008400000 */
[----:B------:R-:W4:Y:S01]  /*15cd0*/  LDL.LU R222, [R1+0x90] ;  /* 0x0000900001de7983 */ /* 0x000f220000300800 */
[----:B------:R-:W-:-:S03]  /*15ce0*/  FMUL R2, R225, UR27 ;  /* 0x0000001be1027c20 */ /* 0x000fc60008400000 */
[----:B------:R-:W4:Y:S01]  /*15cf0*/  LDL.LU R225, [R1+0x94] ;  /* 0x0000940001e17983 */ /* 0x000f220000300800 */
[----:B-1----:R-:W-:-:S03]  /*15d00*/  FMUL R3, R224, UR27 ;  /* 0x0000001be0037c20 */ /* 0x002fc60008400000 */
        /* <DEDUP_REMOVED lines=13> */
[----:B------:R-:W-:-:S03]  /*15de0*/  F2FP.SATFINITE.E4M3.F32.PACK_AB_MERGE_C R3, RZ, R3, RZ ;  /* 0x00000003ff03723e */ /* 0x000fc600048070ff */
[----:B------:R0:W-:Y:S01]  /*15df0*/  @!P5 STG.E.U8 desc[UR24][R24.64+0x79], R9 ;  /* 0x000079091800d986 */ /* 0x0001e2000c101118 */
[----:B------:R-:W-:-:S03]  /*15e00*/  ISETP.LT.OR P2, PT, R34, 0x9, !P2 ;  /* 0x000000092200780c */ /* 0x000fc60005741670 */
[----:B------:R1:W-:Y:S01]  /*15e10*/  @!P3 STG.E.U8 desc[UR24][R26.64+0x78], R11 ;  /* 0x0000780b1a00b986 */ /* 0x0003e2000c101118 */
[----:B------:R-:W-:Y:S02]  /*15e20*/  ISETP.LT.OR P3, PT, R34, 0x1, !P0 ;  /* 0x000000012200780c */ /* 0x000fe40004761670 */
[----:B------:R-:W-:Y:S01]  /*15e30*/  F2FP.SATFINITE.E4M3.F32.PACK_AB_MERGE_C R7, RZ, R2, RZ ;  /* 0x00000002ff07723e */ /* 0x000fe200048070ff */
[----:B------:R1:W-:Y:S04]  /*15e40*/  @!P1 STG.E.U8 desc[UR24][R26.64+0x79], R5 ;  /* 0x000079051a009986 */ /* 0x0003e8000c101118 */
[----:B------:R4:W-:Y:S01]  /*15e50*/  @!P4 STG.E.U8 desc[UR24][R24.64+0x81], R3 ;  /* 0x000081031800c986 */ /* 0x0009e2000c101118 */
[----:B0-----:R-:W-:Y:S02]  /*15e60*/  F2FP.SATFINITE.E4M3.F32.PACK_AB_MERGE_C R9, RZ, R4, RZ ;  /* 0x00000004ff09723e */ /* 0x001fe400048070ff */
[----:B-1----:R-:W-:Y:S01]  /*15e70*/  F2FP.SATFINITE.E4M3.F32.PACK_AB_MERGE_C R11, RZ, R0, RZ ;  /* 0x00000000ff0b723e */ /* 0x002fe200048070ff */
[----:B------:R-:W-:-:S02]  /*15e80*/  FMUL R0, R223, UR27 ;  /* 0x0000001bdf007c20 */ /* 0x000fc40008400000 */
        /* <DEDUP_REMOVED lines=26> */
[C---:B------:R-:W-:Y:S02]  /*16030*/  ISETP.LT.OR P2, PT, R34.reuse, 0x9, !P2 ;  /* 0x000000092200780c */ /* 0x040fe40005741670 */
[----:B------:R-:W-:Y:S01]  /*16040*/  ISETP.LT.OR P5, PT, R34, 0x1, !P1 ;  /* 0x000000012200780c */ /* 0x000fe20004fa1670 */
[----:B------:R-:W-:Y:S01]  /*16050*/  @!P3 STG.E.U8 desc[UR24][R24.64+0x89], R7 ;  /* 0x000089071800b986 */ /* 0x000fe2000c101118 */
[----:B------:R-:W-:-:S02]  /*16060*/  F2FP.SATFINITE.E4M3.F32.PACK_AB_MERGE_C R3, RZ, R3, RZ ;  /* 0x00000003ff03723e */ /* 0x000fc400048070ff */
[----:B------:R-:W-:Y:S01]  /*16070*/  ISETP.GE.AND P3, PT, R35, 0x92, PT ;  /* 0x000000922300780c */ /* 0x000fe20003f66270 */
[----:B------:R1:W-:Y:S01]  /*16080*/  @!P4 STG.E.U8 desc[UR24][R24.64+0x88], R5 ;  /* 0x000088051800c986 */ /* 0x0003e2000c101118 */
[----:B0-----:R-:W-:Y:S02]  /*16090*/  F2FP.SATFINITE.E4M3.F32.PACK_AB_MERGE_C R9, RZ, R4, RZ ;  /* 0x00000004ff09723e */ /* 0x001fe400048070ff */
[C---:B------:R-:W-:Y:S01]  /*160a0*/  ISETP.LT.OR P4, PT, R34.reuse, 0x1, !P3 ;  /* 0x000000012200780c */ /* 0x040fe20005f81670 */
[----:B------:R3:W-:Y:S01]  /*160b0*/  @!P0 STG.E.U8 desc[UR24][R26.64+0x88], R3 ;  /* 0x000088031a008986 */ /* 0x0007e2000c101118 */
[----:B------:R-:W-:-:S03]  /*160c0*/  ISETP.LT.OR P3, PT, R34, 0x9, !P3 ;  /* 0x000000092200780c */ /* 0x000fc60005f61670 */
[----:B------:R-:W-:Y:S01]  /*160d0*/  @!P2 STG.E.U8 desc[UR24][R26.64+0x89], R9 ;  /* 0x000089091a00a986 */ /* 0x000fe2000c101118 */
[----:B-1----:R-:W-:-:S03]  /*160e0*/  F2FP.SATFINITE.E4M3.F32.PACK_AB_MERGE_C R5, RZ, R0, RZ ;  /* 0x00000000ff05723e */ /* 0x002fc600048070ff */
[----:B------:R0:W-:Y:S01]  /*160f0*/  @!P5 STG.E.U8 desc[UR24][R24.64+0x90], R11 ;  /* 0x0000900b1800d986 */ /* 0x0001e2000c101118 */
[----:B------:R-:W-:-:S03]  /*16100*/  F2FP.SATFINITE.E4M3.F32.PACK_AB_MERGE_C R7, RZ, R2, RZ ;  /* 0x00000002ff07723e */ /* 0x000fc600048070ff */
[----:B------:R-:W-:Y:S01]  /*16110*/  @!P4 STG.E.U8 desc[UR24][R24.64+0x91], R5 ;  /* 0x000091051800c986 */ /* 0x000fe2000c101118 */
[----:B---3--:R-:W-:-:S03]  /*16120*/  FMUL R3, R220, UR27 ;  /* 0x0000001bdc037c20 */ /* 0x008fc60008400000 */
[----:B------:R-:W3:Y:S01]  /*16130*/  LDL.LU R220, [R1+0xc0] ;  /* 0x0000c00001dc7983 */ /* 0x000ee20000300800 */
[----:B----4-:R-:W-:-:S03]  /*16140*/  FMUL R4, R222, UR27 ;  /* 0x0000001bde047c20 */ /* 0x010fc60008400000 */
[----:B------:R-:W4:Y:S01]  /*16150*/  LDL.LU R222, [R1+0xc4] ;  /* 0x0000c40001de7983 */ /* 0x000f220000300800 */
[----:B------:R-:W-:Y:S01]  /*16160*/  FMUL R0, R225, UR27 ;  /* 0x0000001be1007c20 */ /* 0x000fe20008400000 */
[----:B------:R-:W-:Y:S02]  /*16170*/  F2FP.SATFINITE.E4M3.F32.PACK_AB_MERGE_C R3, RZ, R3, RZ ;  /* 0x00000003ff03723e */ /* 0x000fe400048070ff */
[----:B------:R-:W4:Y:S02]  /*16180*/  LDL.LU R225, [R1+0xc8] ;  /* 0x0000c80001e17983 */ /* 0x000f240000300800 */
[----:B0-----:R-:W-:Y:S01]  /*16190*/  F2FP.SATFINITE.E4M3.F32.PACK_AB_MERGE_C R11, RZ, R0, RZ ;  /* 0x00000000ff0b723e */ /* 0x001fe200048070ff */
[----:B------:R-:W-:Y:S02]  /*161a0*/  FMUL R0, R224, UR27 ;  /* 0x0000001be0007c20 */ /* 0x000fe40008400000 */
        /* <DEDUP_REMOVED lines=8> */
[C---:B------:R-:W-:Y:S02]  /*16230*/  ISETP.GE.AND P2, PT, R35.reuse, 0x99, PT ;  /* 0x000000992300780c */ /* 0x040fe40003f46270 */
[----:B------:R-:W-:Y:S02]  /*16240*/  ISETP.GE.AND P3, PT, R35, 0xa1, PT ;  /* 0x000000a12300780c */ /* 0x000fe40003f66270 */
[C---:B------:R-:W-:Y:S02]  /*16250*/  ISETP.LT.OR P6, PT, R34.reuse, 0x1, !P0 ;  /* 0x000000012200780c */ /* 0x040fe400047c1670 */
[----:B------:R-:W-:-:S02]  /*16260*/  ISETP.LT.OR P5, PT, R34, 0x1, !P2 ;  /* 0x000000012200780c */ /* 0x000fc400057a1670 */
[C---:B------:R-:W-:Y:S02]  /*16270*/  ISETP.LT.OR P2, PT, R34.reuse, 0x9, !P2 ;  /* 0x000000092200780c */ /* 0x040fe40005741670 */
[C---:B------:R-:W-:Y:S02]  /*16280*/  ISETP.LT.OR P0, PT, R34.reuse, 0x9, !P0 ;  /* 0x000000092200780c */ /* 0x040fe40004701670 */
[----:B------:R-:W-:Y:S01]  /*16290*/  ISETP.LT.OR P4, PT, R34, 0x1, !P3 ;  /* 0x000000012200780c */ /* 0x000fe20005f81670 */
[----:B------:R0:W-:Y:S01]  /*162a0*/  @!P1 STG.E.U8 desc[UR24][R26.64+0x90], R7 ;  /* 0x000090071a009986 */ /* 0x0001e2000c101118 */
[----:B------:R-:W-:Y:S01]  /*162b0*/  F2FP.SATFINITE.E4M3.F32.PACK_AB_MERGE_C R9, RZ, R4, RZ ;  /* 0x00000004ff09723e */ /* 0x000fe200048070ff */
[----:B------:R-:W-:Y:S01]  /*162c0*/  FMUL R4, R223, UR27 ;  /* 0x0000001bdf047c20 */ /* 0x000fe20008400000 */
[----:B------:R-:W-:Y:S01]  /*162d0*/  F2FP.SATFINITE.E4M3.F32.PACK_AB_MERGE_C R5, RZ, R0, RZ ;  /* 0x00000000ff05723e */ /* 0x000fe200048070ff */
[----:B------:R-:W2:Y:S01]  /*162e0*/  LDL.LU R223, [R1+0xd8] ;  /* 0x0000d80001df7983 */ /* 0x000ea20000300800 */
[----:B------:R-:W-:-:S03]  /*162f0*/  F2FP.SATFINITE.E4M3.F32.PACK_AB_MERGE_C R3, RZ, R3, RZ ;  /* 0x00000003ff03723e */ /* 0x000fc600048070ff */
[----:B------:R-:W-:Y:S01]  /*16300*/  @!P6 STG.E.U8 desc[UR24][R24.64+0x99], R11 ;  /* 0x0000990b1800e986 */ /* 0x000fe2000c101118 */
        /* <DEDUP_REMOVED lines=21> */
[C---:B------:R-:W-:Y:S02]  /*16460*/  ISETP.LT.OR P3, PT, R34.reuse, 0x9, !P3 ;  /* 0x000000092200780c */ /* 0x040fe40005f61670 */
[C---:B------:R-:W-:Y:S02]  /*16470*/  ISETP.LT.OR P5, PT, R34.reuse, 0x1, !P1 ;  /* 0x000000012200780c */ /* 0x040fe40004fa1670 */
[----:B------:R-:W-:Y:S02]  /*16480*/  ISETP.GE.AND P2, PT, R35, 0xaa, PT ;  /* 0x000000aa2300780c */ /* 0x000fe40003f46270 */
[C---:B------:R-:W-:Y:S02]  /*16490*/  ISETP.LT.OR P1, PT, R34.reuse, 0x9, !P1 ;  /* 0x000000092200780c */ /* 0x040fe40004f21670 */
[----:B------:R-:W-:-:S02]  /*164a0*/  ISETP.LT.OR P4, PT, R34, 0x1, !P2 ;  /* 0x000000012200780c */ /* 0x000fc40005781670 */
[----:B------:R-:W-:Y:S02]  /*164b0*/  ISETP.GE.AND P0, PT, R35, 0xa9, PT ;  /* 0x000000a92300780c */ /* 0x000fe40003f06270 */
[----:B------:R-:W-:-:S03]  /*164c0*/  ISETP.LT.OR P2, PT, R34, 0x9, !P2 ;  /* 0x000000092200780c */ /* 0x000fc60005741670 */
[----:B------:R-:W-:Y:S01]  /*164d0*/  @!P5 STG.E.U8 desc[UR24][R24.64+0xa1], R9 ;  /* 0x0000a1091800d986 */ /* 0x000fe2000c101118 */
[----:B------:R-:W-:-:S03]  /*164e0*/  F2FP.SATFINITE.E4M3.F32.PACK_AB_MERGE_C R7, RZ, R2, RZ ;  /* 0x00000002ff07723e */ /* 0x000fc600048070ff */
[----:B------:R0:W-:Y:S01]  /*164f0*/  @!P3 STG.E.U8 desc[UR24][R26.64+0xa0], R11 ;  /* 0x0000a00b1a00b986 */ /* 0x0001e2000c101118 */
[----:B------:R-:W-:Y:S02]  /*16500*/  ISETP.LT.OR P3, PT, R34, 0x1, !P0 ;  /* 0x000000012200780c */ /* 0x000fe40004761670 */
[----:B------:R-:W-:Y:S01]  /*16510*/  F2FP.SATFINITE.E4M3.F32.PACK_AB_MERGE_C R3, RZ, R3, RZ ;  /* 0x00000003ff03723e */ /* 0x000fe200048070ff */
[----:B------:R1:W-:Y:S04]  /*16520*/  @!P1 STG.E.U8 desc[UR24][R26.64+0xa1], R5 ;  /* 0x0000a1051a009986 */ /* 0x0003e8000c101118 */
[----:B------:R4:W-:Y:S01]  /*16530*/  @!P4 STG.E.U8 desc[UR24][R24.64+0xa9], R3 ;  /* 0x0000a9031800c986 */ /* 0x0009e2000c101118 */
[----:B0-----:R-:W-:Y:S01]  /*16540*/  F2FP.SATFINITE.E4M3.F32.PACK_AB_MERGE_C R11, RZ, R0, RZ ;  /* 0x00000000ff0b723e */ /* 0x001fe200048070ff */
[----:B------:R-:W-:Y:S01]  /*16550*/  FMUL R0, R223, UR27 ;  /* 0x0000001bdf007c20 */ /* 0x000fe20008400000 */
[----:B------:R-:W-:-:S04]  /*16560*/  F2FP.SATFINITE.E4M3.F32.PACK_AB_MERGE_C R9, RZ, R4, RZ ;  /* 0x00000004ff09723e */ /* 0x000fc800048070ff */
[----:B-1----:R-:W-:Y:S01]  /*16570*/  F2FP.SATFINITE.E4M3.F32.PACK_AB_MERGE_C R5, RZ, R0, RZ ;  /* 0x00000000ff05723e */ /* 0x002fe200048070ff */
[----:B------:R0:W-:Y:S04]  /*16580*/  @!P3 STG.E.U8 desc[UR24][R24.64+0xa8], R7 ;  /* 0x0000a8071800b986 */ /* 0x0001e8000c101118 */
[----:B------:R1:W-:Y:S01]  /*16590*/  @!P2 STG.E.U8 desc[UR24][R26.64+0xa9], R11 ;  /* 0x0000a90b1a00a986 */ /* 0x0003e2000c101118 */
[----:B---3--:R-:W-:-:S03]  /*165a0*/  FMUL R2, R220, UR27 ;  /* 0x0000001bdc027c20 */ /* 0x008fc60008400000 */
[----:B------:R-:W3:Y:S01]  /*165b0*/  LDL.LU R220, [R1+0xf4] ;  /* 0x0000f40001dc7983 */ /* 0x000ee20000300800 */
[----:B----4-:R-:W-:-:S03]  /*165c0*/  FMUL R3, R222, UR27 ;  /* 0x0000001bde037c20 */ /* 0x010fc60008400000 */
[----:B------:R-:W4:Y:S01]  /*165d0*/  LDL.LU R222, [R1+0xf8] ;  /* 0x0000f80001de7983 */ /* 0x000f220000300800 */
[----:B------:R-:W-:-:S03]  /*165e0*/  FMUL R4, R225, UR27 ;  /* 0x0000001be1047c20 */ /* 0x000fc60008400000 */
[----:B------:R-:W4:Y:S01]  /*165f0*/  LDL.LU R225, [R1+0xfc] ;  /* 0x0000fc0001e17983 */ /* 0x000f220000300800 */
[----:B------:R-:W-:Y:S01]  /*16600*/  FMUL R0, R224, UR27 ;  /* 0x0000001be0007c20 */ /* 0x000fe20008400000 */
[----:B0-----:R-:W-:Y:S02]  /*16610*/  F2FP.SATFINITE.E4M3.F32.PACK_AB_MERGE_C R7, RZ, R2, RZ ;  /* 0x00000002ff07723e */ /* 0x001fe400048070ff */
[----:B------:R-:W4:Y:S02]  /*16620*/  LDL.LU R224, [R1+0x100] ;  /* 0x0001000001e07983 */ /* 0x000f240000300800 */
        /* <DEDUP_REMOVED lines=12> */
[C---:B------:R-:W-:Y:S01]  /*166f0*/  ISETP.LT.OR P0, PT, R34.reuse, 0x9, !P0 ;  /* 0x000000092200780c */ /* 0x040fe20004701670 */
[----:B------:R-:W-:Y:S01]  /*16700*/  @!P3 STG.E.U8 desc[UR24][R24.64+0xb1], R7 ;  /* 0x0000b1071800b986 */ /* 0x000fe2000c101118 */
[C---:B------:R-:W-:Y:S02]  /*16710*/  ISETP.GE.AND P1, PT, R35.reuse, 0xb9, PT ;  /* 0x000000b92300780c */ /* 0x040fe40003f26270 */
[----:B------:R-:W-:Y:S02]  /*16720*/  F2FP.SATFINITE.E4M3.F32.PACK_AB_MERGE_C R3, RZ, R3, RZ ;  /* 0x00000003ff03723e */ /* 0x000fe400048070ff */
[----:B------:R-:W-:Y:S02]  /*16730*/  ISETP.GE.AND P3, PT, R35, 0xba, PT ;  /* 0x000000ba2300780c */ /* 0x000fe40003f66270 */
[----:B------:R-:W-:-:S02]  /*16740*/  ISETP.LT.OR P2, PT, R34, 0x9, !P2 ;  /* 0x000000092200780c */ /* 0x000fc40005741670 */
[C---:B------:R-:W-:Y:S01]  /*16750*/  ISETP.LT.OR P5, PT, R34.reuse, 0x1, !P1 ;  /* 0x000000012200780c */ /* 0x040fe20004fa1670 */
[----:B------:R1:W-:Y:S01]  /*16760*/  @!P4 STG.E.U8 desc[UR24][R24.64+0xb0], R5 ;  /* 0x0000b0051800c986 */ /* 0x0003e2000c101118 */
[C---:B------:R-:W-:Y:S02]  /*16770*/  ISETP.LT.OR P4, PT, R34.reuse, 0x1, !P3 ;  /* 0x000000012200780c */ /* 0x040fe40005f81670 */
[----:B------:R-:W-:Y:S01]  /*16780*/  ISETP.LT.OR P3, PT, R34, 0x9, !P3 ;  /* 0x000000092200780c */ /* 0x000fe20005f61670 */
[----:B------:R3:W-:Y:S01]  /*16790*/  @!P0 STG.E.U8 desc[UR24][R26.64+0xb0], R3 ;  /* 0x0000b0031a008986 */ /* 0x0007e2000c101118 */
[----:B0-----:R-:W-:Y:S02]  /*167a0*/  F2FP.SATFINITE.E4M3.F32.PACK_AB_MERGE_C R9, RZ, R4, RZ ;  /* 0x00000004ff09723e */ /* 0x001fe400048070ff */
[----:B-1----:R-:W-:-:S03]  /*167b0*/  F2FP.SATFINITE.E4M3.F32.PACK_AB_MERGE_C R5, RZ, R0, RZ ;  /* 0x00000000ff05723e */ /* 0x002fc600048070ff */
[----:B------:R-:W-:Y:S01]  /*167c0*/  @!P2 STG.E.U8 desc[UR24][R26.64+0xb1], R9 ;  /* 0x0000b1091a00a986 */ /* 0x000fe2000c101118 */
[----:B------:R-:W-:-:S03]  /*167d0*/  F2FP.SATFINITE.E4M3.F32.PACK_AB_MERGE_C R7, RZ, R2, RZ ;  /* 0x00000002ff07723e */ /* 0x000fc600048070ff */
[----:B------:R0:W-:Y:S04]  /*167e0*/  @!P5 STG.E.U8 desc[UR24][R24.64+0xb8], R11 ;  /* 0x0000b80b1800d986 */ /* 0x0001e8000c101118 */
[----:B------:R-:W-:Y:S01]  /*167f0*/  @!P4 STG.E.U8 desc[UR24][R24.64+0xb9], R5 ;  /* 0x0000b9051800c986 */ /* 0x000fe2000c101118 */
[----:B---3--:R-:W-:-:S03]  /*16800*/  FMUL R3, R220, UR27 ;  /* 0x0000001bdc037c20 */ /* 0x008fc60008400000 */
[----:B------:R-:W3:Y:S02]  /*16810*/  LDL.LU R220, [R1+0x110] ;  /* 0x0001100001dc7983 */ /* 0x000ee40000300800 */
[----:B------:R-:W-:Y:S01]  /*16820*/  F2FP.SATFINITE.E4M3.F32.PACK_AB_MERGE_C R3, RZ, R3, RZ ;  /* 0x00000003ff03723e */ /* 0x000fe200048070ff */
[----:B----4-:R-:W-:Y:S02]  /*16830*/  FMUL R4, R222, UR27 ;  /* 0x0000001bde047c20 */ /* 0x010fe40008400000 */
[----:B------:R-:W4:Y:S01]  /*16840*/  LDL.LU R222, [R1+0x114] ;  /* 0x0001140001de7983 */ /* 0x000f220000300800 */
[----:B------:R-:W-:-:S03]  /*16850*/  FMUL R0, R225, UR27 ;  /* 0x0000001be1007c20 */ /* 0x000fc60008400000 */
[----:B------:R-:W4:Y:S02]  /*16860*/  LDL.LU R225, [R1+0x118] ;  /* 0x0001180001e17983 */ /* 0x000f240000300800 */
[----:B0-----:R-:W-:Y:S01]  /*16870*/  F2FP.SATFINITE.E4M3.F32.PACK_AB_MERGE_C R11, RZ, R0, RZ ;  /* 0x00000000ff0b723e */ /* 0x001fe200048070ff */
[----:B------:R-:W-:Y:S01]  /*16880*/  FMUL R0, R224, UR27 ;  /* 0x0000001be0007c20 */ /* 0x000fe20008400000 */
[----:B------:R2:W-:Y:S04]  /*16890*/  @!P3 STG.E.U8 desc[UR24][R26.64+0xb9], R3 ;  /* 0x0000b9031a00b986 */ /* 0x0005e8000c101118 */
[----:B------:R-:W4:Y:S01]  /*168a0*/  LDL.LU R224, [R1+0x11c] ;  /* 0x00011c0001e07983 */ /* 0x000f220000300800 */
        /* <DEDUP_REMOVED lines=14> */
[----:B------:R-:W-:Y:S01]  /*16990*/  FMUL R4, R223, UR27 ;  /* 0x0000001bdf047c20 */ /* 0x000fe20008400000 */
[----:B------:R-:W-:Y:S01]  /*169a0*/  F2FP.SATFINITE.E4M3.F32.PACK_AB_MERGE_C R5, RZ, R0, RZ ;  /* 0x00000000ff05723e */ /* 0x000fe200048070ff */
[----:B------:R-:W2:Y:S01]  /*169b0*/  LDL.LU R223, [R1+0x128] ;  /* 0x0001280001df7983 */ /* 0x000ea20000300800 */
[----:B------:R-:W-:-:S03]  /*169c0*/  F2FP.SATFINITE.E4M3.F32.PACK_AB_MERGE_C R3, RZ, R3, RZ ;  /* 0x00000003ff03723e */ /* 0x000fc600048070ff */
[----:B------:R0:W-:Y:S04]  /*169d0*/  @!P1 STG.E.U8 desc[UR24][R26.64+0xb8], R7 ;  /* 0x0000b8071a009986 */ /* 0x0001e8000c101118 */
[----:B------:R-:W-:Y:S04]  /*169e0*/  @!P6 STG.E.U8 desc[UR24][R24.64+0xc1], R11 ;  /* 0x0000c10b1800e986 */ /* 0x000fe8000c101118 */
[----:B------:R1:W-:Y:S01]  /*169f0*/  @!P5 STG.E.U8 desc[UR24][R24.64+0xc0], R9 ;  /* 0x0000c0091800d986 */ /* 0x0003e2000c101118 */
[----:B0-----:R-:W-:-:S03]  /*16a00*/  F2FP.SATFINITE.E4M3.F32.PACK_AB_MERGE_C R7, RZ, R2, RZ ;  /* 0x00000002ff07723e */ /* 0x001fc600048070ff */
[----:B------:R0:W-:Y:S04]  /*16a10*/  @!P2 STG.E.U8 desc[UR24][R26.64+0xc0], R5 ;  /* 0x0000c0051a00a986 */ /* 0x0001e8000c101118 */
[----:B------:R-:W-:Y:S01]  /*16a20*/  @!P0 STG.E.U8 desc[UR24][R26.64+0xc1], R7 ;  /* 0x0000c1071a008986 */ /* 0x000fe2000c101118 */
[----:B-1----:R-:W-:-:S03]  /*16a30*/  F2FP.SATFINITE.E4M3.F32.PACK_AB_MERGE_C R9, RZ, R4, RZ ;  /* 0x00000004ff09723e */ /* 0x002fc600048070ff */
[----:B------:R1:W-:Y:S01]  /*16a40*/  @!P4 STG.E.U8 desc[UR24][R24.64+0xc8], R3 ;  /* 0x0000c8031800c986 */ /* 0x0003e2000c101118 */
[----:B---3--:R-:W-:-:S03]  /*16a50*/  FMUL R0, R220, UR27 ;  /* 0x0000001bdc007c20 */ /* 0x008fc60008400000 */
[----:B------:R-:W3:Y:S02]  /*16a60*/  LDL.LU R220, [R1+0x12c] ;  /* 0x00012c0001dc7983 */ /* 0x000ee40000300800 */
[----:B------:R-:W-:Y:S01]  /*16a70*/  F2FP.SATFINITE.E4M3.F32.PACK_AB_MERGE_C R11, RZ, R0, RZ ;  /* 0x00000000ff0b723e */ /* 0x000fe200048070ff */
[----:B----4-:R-:W-:Y:S02]  /*16a80*/  FMUL R0, R222, UR27 ;  /* 0x0000001bde007c20 */ /* 0x010fe40008400000 */
[----:B------:R-:W4:Y:S01]  /*16a90*/  LDL.LU R222, [R1+0x130] ;  /* 0x0001300001de7983 */ /* 0x000f220000300800 */
[----:B------:R-:W-:-:S03]  /*16aa0*/  FMUL R2, R225, UR27 ;  /* 0x0000001be1027c20 */ /* 0x000fc60008400000 */
[----:B------:R-:W4:Y:S01]  /*16ab0*/  LDL.LU R225, [R1+0x134] ;  /* 0x0001340001e17983 */ /* 0x000f220000300800 */
[----:B0-----:R-:W-:Y:S01]  /*16ac0*/  F2FP.SATFINITE.E4M3.F32.PACK_AB_MERGE_C R5, RZ, R0, RZ ;  /* 0x00000000ff05723e */ /* 0x001fe200048070ff */
[----:B-1----:R-:W-:Y:S02]  /*16ad0*/  FMUL R3, R224, UR27 ;  /* 0x0000001be0037c20 */ /* 0x002fe40008400000 */
        /* <DEDUP_REMOVED lines=12> */
[----:B------:R-:W-:-:S03]  /*16ba0*/  F2FP.SATFINITE.E4M3.F32.PACK_AB_MERGE_C R7, RZ, R2, RZ ;  /* 0x00000002ff07723e */ /* 0x000fc600048070ff */
[----:B------:R0:W-:Y:S01]  /*16bb0*/  @!P5 STG.E.U8 desc[UR24][R24.64+0xc9], R9 ;  /* 0x0000c9091800d986 */ /* 0x0001e2000c101118 */
[----:B------:R-:W-:-:S03]  /*16bc0*/  F2FP.SATFINITE.E4M3.F32.PACK_AB_MERGE_C R3, RZ, R3, RZ ;  /* 0x00000003ff03723e */ /* 0x000fc600048070ff */
        /* <DEDUP_REMOVED lines=9> */
[----:B---3--:R-:W-:-:S02]  /*16c60*/  FMUL R2, R220, UR27 ;  /* 0x0000001bdc027c20 */ /* 0x008fc40008400000 */
[----:B------:R-:W3:Y:S01]  /*16c70*/  LDL.LU R220, [R1+0x144] ;  /* 0x0001440001dc7983 */ /* 0x000ee20000300800 */
[----:B----4-:R-:W-:-:S03]  /*16c80*/  FMUL R3, R222, UR27 ;  /* 0x0000001bde037c20 */ /* 0x010fc60008400000 */
[----:B------:R-:W4:Y:S01]  /*16c90*/  LDL.LU R222, [R1+0x148] ;  /* 0x0001480001de7983 */ /* 0x000f220000300800 */
[----:B------:R-:W-:-:S03]  /*16ca0*/  FMUL R4, R225, UR27 ;  /* 0x0000001be1047c20 */ /* 0x000fc60008400000 */
[----:B------:R-:W4:Y:S01]  /*16cb0*/  LDL.LU R225, [R1+0x14c] ;  /* 0x00014c0001e17983 */ /* 0x000f220000300800 */
[----:B0-----:R-:W-:Y:S01]  /*16cc0*/  F2FP.SATFINITE.E4M3.F32.PACK_AB_MERGE_C R7, RZ, R2, RZ ;  /* 0x00000002ff07723e */ /* 0x001fe200048070ff */
[----:B------:R-:W-:Y:S02]  /*16cd0*/  FMUL R0, R224, UR27 ;  /* 0x0000001be0007c20 */ /* 0x000fe40008400000 */
[----:B------:R-:W4:Y:S01]  /*16ce0*/  LDL.LU R224, [R1+0x150] ;  /* 0x0001500001e07983 */ /* 0x000f220000300800 */
[----:B--2---:R-:W-:-:S03]  /*16cf0*/  FMUL R2, R227, UR27 ;  /* 0x0000001be3027c20 */ /* 0x004fc60008400000 */
[----:B------:R-:W2:Y:S01]  /*16d00*/  LDL.LU R227, [R1+0x154] ;  /* 0x0001540001e37983 */ /* 0x000ea20000300800 */
[C---:B------:R-:W-:Y:S02]  /*16d10*/  ISETP.LT.OR P0, PT, R34.reuse, 0x9, !P0 ;  /* 0x000000092200780c */ /* 0x040fe40004701670 */
[----:B------:R-:W-:-:S11]  /*16d20*/  ISETP.LT.OR P2, PT, R34, 0x9, !P2 ;  /* 0x000000092200780c */ /* 0x000fd60005741670 */
[----:B------:R-:W-:Y:S01]  /*16d30*/  @!P0 STG.E.U8 desc[UR24][R26.64+0xd0], R9 ;  /* 0x0000d0091a008986 */ /* 0x000fe2000c101118 */
[----:B------:R-:W-:-:S03]  /*16d40*/  ISETP.GE.AND P0, PT, R35, 0xd9, PT ;  /* 0x000000d92300780c */ /* 0x000fc60003f06270 */
[----:B------:R0:W-:Y:S01]  /*16d50*/  @!P2 STG.E.U8 desc[UR24][R26.64+0xd1], R11 ;  /* 0x0000d10b1a00a986 */ /* 0x0001e2000c101118 */
[C---:B------:R-:W-:Y:S02]  /*16d60*/  ISETP.GE.AND P2, PT, R35.reuse, 0xda, PT ;  /* 0x000000da2300780c */ /* 0x040fe40003f46270 */
[C---:B------:R-:W-:Y:S02]  /*16d70*/  ISETP.LT.OR P4, PT, R34.reuse, 0x1, !P0 ;  /* 0x000000012200780c */ /* 0x040fe40004781670 */
[C---:B------:R-:W-:Y:S02]  /*16d80*/  ISETP.LT.OR P3, PT, R34.reuse, 0x1, !P2 ;  /* 0x000000012200780c */ /* 0x040fe40005761670 */
[----:B------:R-:W-:Y:S02]  /*16d90*/  ISETP.LT.OR P0, PT, R34, 0x9, !P0 ;  /* 0x000000092200780c */ /* 0x000fe40004701670 */
[----:B------:R-:W-:Y:S02]  /*16da0*/  ISETP.GE.AND P1, PT, R35, 0xe1, PT ;  /* 0x000000e12300780c */ /* 0x000fe40003f26270 */
[----:B------:R-:W-:-:S02]  /*16db0*/  F2FP.SATFINITE.E4M3.F32.PACK_AB_MERGE_C R3, RZ, R3, RZ ;  /* 0x00000003ff03723e */ /* 0x000fc400048070ff */
[C---:B------:R-:W-:Y:S02]  /*16dc0*/  ISETP.LT.OR P2, PT, R34.reuse, 0x9, !P2 ;  /* 0x000000092200780c */ /* 0x040fe40005741670 */
[----:B------:R-:W-:Y:S01]  /*16dd0*/  ISETP.LT.OR P5, PT, R34, 0x1, !P1 ;  /* 0x000000012200780c */ /* 0x000fe20004fa1670 */
[----:B------:R1:W-:Y:S01]  /*16de0*/  @!P4 STG.E.U8 desc[UR24][R24.64+0xd8], R5 ;  /* 0x0000d8051800c986 */ /* 0x0003e2000c101118 */
[----:B0-----:R-:W-:Y:S01]  /*16df0*/  F2FP.SATFINITE.E4M3.F32.PACK_AB_MERGE_C R11, RZ, R0, RZ ;  /* 0x00000000ff0b723e */ /* 0x001fe200048070ff */
[----:B------:R-:W-:Y:S02]  /*16e00*/  FMUL R0, R226, UR27 ;  /* 0x0000001be2007c20 */ /* 0x000fe40008400000 */
[----:B------:R0:W-:Y:S04]  /*16e10*/  @!P3 STG.E.U8 desc[UR24][R24.64+0xd9], R7 ;  /* 0x0000d9071800b986 */ /* 0x0001e8000c101118 */
[----:B------:R3:W-:Y:S04]  /*16e20*/  @!P0 STG.E.U8 desc[UR24][R26.64+0xd8], R3 ;  /* 0x0000d8031a008986 */ /* 0x0007e8000c101118 */
[----:B------:R-:W2:Y:S04]  /*16e30*/  LDL.LU R226, [R1+0x158] ;  /* 0x0001580001e27983 */ /* 0x000ea80000300800 */
[----:B------:R-:W2:Y:S01]  /*16e40*/  LDL.LU R223, [R1+0x15c] ;  /* 0x00015c0001df7983 */ /* 0x000ea20000300800 */
[----:B------:R-:W-:-:S02]  /*16e50*/  F2FP.SATFINITE.E4M3.F32.PACK_AB_MERGE_C R9, RZ, R4, RZ ;  /* 0x00000004ff09723e */ /* 0x000fc400048070ff */
[----:B-1----:R-:W-:-:S03]  /*16e60*/  F2FP.SATFINITE.E4M3.F32.PACK_AB_MERGE_C R5, RZ, R0, RZ ;  /* 0x00000000ff05723e */ /* 0x002fc600048070ff */
[----:B------:R-:W-:Y:S01]  /*16e70*/  @!P2 STG.E.U8 desc[UR24][R26.64+0xd9], R9 ;  /* 0x0000d9091a00a986 */ /* 0x000fe2000c101118 */
[----:B0-----:R-:W-:-:S03]  /*16e80*/  F2FP.SATFINITE.E4M3.F32.PACK_AB_MERGE_C R7, RZ, R2, RZ ;  /* 0x00000002ff07723e */ /* 0x001fc600048070ff */
[----:B------:R0:W-:Y:S01]  /*16e90*/  @!P5 STG.E.U8 desc[UR24][R24.64+0xe0], R11 ;  /* 0x0000e00b1800d986 */ /* 0x0001e2000c101118 */
[----:B---3--:R-:W-:-:S03]  /*16ea0*/  FMUL R3, R220, UR27 ;  /* 0x0000001bdc037c20 */ /* 0x008fc60008400000 */
[----:B------:R-:W3:Y:S01]  /*16eb0*/  LDL.LU R220, [R1+0x160] ;  /* 0x0001600001dc7983 */ /* 0x000ee20000300800 */
[----:B----4-:R-:W-:-:S03]  /*16ec0*/  FMUL R4, R222, UR27 ;  /* 0x0000001bde047c20 */ /* 0x010fc60008400000 */
[----:B------:R-:W4:Y:S01]  /*16ed0*/  LDL.LU R222, [R1+0x164] ;  /* 0x0001640001de7983 */ /* 0x000f220000300800 */
[----:B------:R-:W-:-:S03]  /*16ee0*/  FMUL R0, R225, UR27 ;  /* 0x0000001be1007c20 */ /* 0x000fc60008400000 */
[----:B------:R-:W4:Y:S02]  /*16ef0*/  LDL.LU R225, [R1+0x168] ;  /* 0x0001680001e17983 */ /* 0x000f240000300800 */
[----:B0-----:R-:W-:Y:S01]  /*16f00*/  F2FP.SATFINITE.E4M3.F32.PACK_AB_MERGE_C R11, RZ, R0, RZ ;  /* 0x00000000ff0b723e */ /* 0x001fe200048070ff */
        /* <DEDUP_REMOVED lines=12> */
[----:B------:R-:W-:Y:S01]  /*16fd0*/  ISETP.LT.OR P5, PT, R34, 0x1, !P2 ;  /* 0x000000012200780c */ /* 0x000fe200057a1670 */
[----:B------:R0:W-:Y:S01]  /*16fe0*/  @!P4 STG.E.U8 desc[UR24][R24.64+0xe1], R5 ;  /* 0x0000e1051800c986 */ /* 0x0001e2000c101118 */
[----:B------:R-:W-:-:S03]  /*16ff0*/  F2FP.SATFINITE.E4M3.F32.PACK_AB_MERGE_C R9, RZ, R4, RZ ;  /* 0x00000004ff09723e */ /* 0x000fc600048070ff */
[----:B------:R-:W-:Y:S04]  /*17000*/  @!P3 STG.E.U8 desc[UR24][R26.64+0xe1], R3 ;  /* 0x0000e1031a00b986 */ /* 0x000fe8000c101118 */
[----:B------:R1:W-:Y:S01]  /*17010*/  @!P1 STG.E.U8 desc[UR24][R26.64+0xe0], R7 ;  /* 0x0000e0071a009986 */ /* 0x0003e2000c101118 */
[----:B0-----:R-:W-:-:S03]  /*17020*/  F2FP.SATFINITE.E4M3.F32.PACK_AB_MERGE_C R5, RZ, R0, RZ ;  /* 0x00000000ff05723e */ /* 0x001fc600048070ff */
[----:B------:R-:W-:Y:S01]  /*17030*/  @!P6 STG.E.U8 desc[UR24][R24.64+0xe9], R11 ;  /* 0x0000e90b1800e986 */ /* 0x000fe2000c101118 */
[----:B-1----:R-:W-:Y:S01]  /*17040*/  F2FP.SATFINITE.E4M3.F32.PACK_AB_MERGE_C R7, RZ, R2, RZ ;  /* 0x00000002ff07723e */ /* 0x002fe200048070ff */
[----:B------:R-:W-:Y:S02]  /*17050*/  FMUL R3, R226, UR27 ;  /* 0x0000001be2037c20 */ /* 0x000fe40008400000 */
[----:B------:R-:W2:Y:S01]  /*17060*/  LDL.LU R226, [R1+0x174] ;  /* 0x0001740001e27983 */ /* 0x000ea20000300800 */
[----:B------:R-:W-:-:S03]  /*17070*/  FMUL R4, R223, UR27 ;  /* 0x0000001bdf047c20 */ /* 0x000fc60008400000 */
[----:B------:R-:W2:Y:S04]  /*17080*/  LDL.LU R223, [R1+0x178] ;  /* 0x0001780001df7983 */ /* 0x000ea80000300800 */
[----:B------:R0:W-:Y:S02]  /*17090*/  @!P5 STG.E.U8 desc[UR24][R24.64+0xe8], R9 ;  /* 0x0000e8091800d986 */ /* 0x0001e4000c101118 */
[----:B0-----:R-:W-:Y:S01]  /*170a0*/  F2FP.SATFINITE.E4M3.F32.PACK_AB_MERGE_C R9, RZ, R4, RZ ;  /* 0x00000004ff09723e */ /* 0x001fe200048070ff */
[----:B---3--:R-:W-:Y:S02]  /*170b0*/  FMUL R0, R220, UR27 ;  /* 0x0000001bdc007c20 */ /* 0x008fe40008400000 */
[----:B------:R-:W3:Y:S03]  /*170c0*/  LDL.LU R220, [R1+0x17c] ;  /* 0x00017c0001dc7983 */ /* 0x000ee60000300800 */
[----:B------:R-:W-:Y:S01]  /*170d0*/  F2FP.SATFINITE.E4M3.F32.PACK_AB_MERGE_C R11, RZ, R0, RZ ;  /* 0x00000000ff0b723e */ /* 0x000fe200048070ff */
[----:B----4-:R-:W-:-:S02]  /*170e0*/  FMUL R0, R222, UR27 ;  /* 0x0000001bde007c20 */ /* 0x010fc40008400000 */
        /* <DEDUP_REMOVED lines=8> */
[----:B------:R-:W-:Y:S02]  /*17170*/  ISETP.LT.OR P4, PT, R34, 0x1, !P3 ;  /* 0x000000012200780c */ /* 0x000fe40005f81670 */
[----:B------:R-:W-:Y:S02]  /*17180*/  ISETP.GE.AND P1, PT, R35, 0xf2, PT ;  /* 0x000000f22300780c */ /* 0x000fe40003f26270 */
[----:B------:R-:W-:-:S02]  /*17190*/  F2FP.SATFINITE.E4M3.F32.PACK_AB_MERGE_C R3, RZ, R3, RZ ;  /* 0x00000003ff03723e */ /* 0x000fc400048070ff */
[----:B------:R-:W-:-:S03]  /*171a0*/  ISETP.LT.OR P5, PT, R34, 0x1, !P1 ;  /* 0x000000012200780c */ /* 0x000fc60004fa1670 */
[----:B------:R0:W-:Y:S01]  /*171b0*/  @!P2 STG.E.U8 desc[UR24][R26.64+0xe8], R5 ;  /* 0x0000e8051a00a986 */ /* 0x0001e2000c101118 */
[----:B------:R-:W-:Y:S02]  /*171c0*/  ISETP.GE.AND P2, PT, R35, 0xfa, PT ;  /* 0x000000fa2300780c */ /* 0x000fe40003f46270 */
[C---:B------:R-:W-:Y:S01]  /*171d0*/  ISETP.LT.OR P3, PT, R34.reuse, 0x9, !P3 ;  /* 0x000000092200780c */ /* 0x040fe20005f61670 */
[----:B------:R-:W-:Y:S01]  /*171e0*/  @!P0 STG.E.U8 desc[UR24][R26.64+0xe9], R7 ;  /* 0x0000e9071a008986 */ /* 0x000fe2000c101118 */
[----:B------:R-:W-:-:S03]  /*171f0*/  ISETP.LT.OR P1, PT, R34, 0x9, !P1 ;  /* 0x000000092200780c */ /* 0x000fc60004f21670 */
[----:B------:R1:W-:Y:S01]  /*17200*/  @!P4 STG.E.U8 desc[UR24][R24.64+0xf0], R3 ;  /* 0x0000f0031800c986 */ /* 0x0003e2000c101118 */
[----:B------:R-:W-:Y:S02]  /*17210*/  ISETP.LT.OR P4, PT, R34, 0x1, !P2 ;  /* 0x000000012200780c */ /* 0x000fe40005781670 */
[----:B0-----:R-:W-:Y:S01]  /*17220*/  F2FP.SATFINITE.E4M3.F32.PACK_AB_MERGE_C R5, RZ, R0, RZ ;  /* 0x00000000ff05723e */ /* 0x001fe200048070ff */
[----:B-1----:R-:W-:Y:S01]  /*17230*/  FMUL R3, R224, UR27 ;  /* 0x0000001be0037c20 */ /* 0x002fe20008400000 */
[----:B------:R0:W-:Y:S04]  /*17240*/  @!P5 STG.E.U8 desc[UR24][R24.64+0xf1], R9 ;  /* 0x0000f1091800d986 */ /* 0x0001e8000c101118 */
[----:B------:R-:W-:Y:S01]  /*17250*/  F2FP.SATFINITE.E4M3.F32.PACK_AB_MERGE_C R3, RZ, R3, RZ ;  /* 0x00000003ff03723e */ /* 0x000fe200048070ff */
[----:B------:R-:W2:Y:S01]  /*17260*/  LDL.LU R224, [R1+0x18c] ;  /* 0x00018c0001e07983 */ /* 0x000ea20000300800 */
[----:B------:R-:W-:Y:S01]  /*17270*/  FMUL R0, R226, UR27 ;  /* 0x0000001be2007c20 */ /* 0x000fe20008400000 */
[----:B------:R-:W-:-:S02]  /*17280*/  F2FP.SATFINITE.E4M3.F32.PACK_AB_MERGE_C R7, RZ, R2, RZ ;  /* 0x00000002ff07723e */ /* 0x000fc400048070ff */
[----:B------:R1:W-:Y:S04]  /*17290*/  @!P3 STG.E.U8 desc[UR24][R26.64+0xf0], R11 ;  /* 0x0000f00b1a00b986 */ /* 0x0003e8000c101118 */
[----:B------:R1:W-:Y:S01]  /*172a0*/  @!P1 STG.E.U8 desc[UR24][R26.64+0xf1], R5 ;  /* 0x0000f1051a009986 */ /* 0x0003e2000c101118 */
[----:B0-----:R-:W-:-:S03]  /*172b0*/  F2FP.SATFINITE.E4M3.F32.PACK_AB_MERGE_C R9, RZ, R4, RZ ;  /* 0x00000004ff09723e */ /* 0x001fc600048070ff */
[----:B------:R-:W2:Y:S04]  /*172c0*/  LDL.LU R226, [R1+0x190] ;  /* 0x0001900001e27983 */ /* 0x000ea80000300800 */
[----:B------:R4:W-:Y:S01]  /*172d0*/  @!P4 STG.E.U8 desc[UR24][R24.64+0xf9], R3 ;  /* 0x0000f9031800c986 */ /* 0x0009e2000c101118 */
[----:B-1----:R-:W-:Y:S01]  /*172e0*/  F2FP.SATFINITE.E4M3.F32.PACK_AB_MERGE_C R11, RZ, R0, RZ ;  /* 0x00000000ff0b723e */ /* 0x002fe200048070ff */
[----:B------:R-:W-:-:S05]  /*172f0*/  FMUL R0, R223, UR27 ;  /* 0x0000001bdf007c20 */ /* 0x000fca0008400000 */
[----:B------:R-:W-:Y:S01]  /*17300*/  F2FP.SATFINITE.E4M3.F32.PACK_AB_MERGE_C R5, RZ, R0, RZ ;  /* 0x00000000ff05723e */ /* 0x000fe200048070ff */
[----:B---3--:R-:W-:Y:S02]  /*17310*/  FMUL R2, R220, UR27 ;  /* 0x0000001bdc027c20 */ /* 0x008fe40008400000 */
[----:B------:R-:W3:Y:S01]  /*17320*/  LDL.LU R220, [R1+0x194] ;  /* 0x0001940001dc7983 */ /* 0x000ee20000300800 */
[----:B----4-:R-:W-:-:S03]  /*17330*/  FMUL R3, R222, UR27 ;  /* 0x0000001bde037c20 */ /* 0x010fc60008400000 */
        /* <DEDUP_REMOVED lines=9> */
[----:B------:R-:W-:-:S09]  /*173d0*/  ISETP.GE.AND P1, PT, R35, 0x109, PT ;  /* 0x000001092300780c */ /* 0x000fd20003f26270 */
[----:B------:R0:W-:Y:S04]  /*173e0*/  @!P3 STG.E.U8 desc[UR24][R24.64+0xf8], R7 ;  /* 0x0000f8071800b986 */ /* 0x0001e8000c101118 */
[----:B------:R-:W-:Y:S01]  /*173f0*/  @!P0 STG.E.U8 desc[UR24][R26.64+0xf8], R9 ;  /* 0x0000f8091a008986 */ /* 0x000fe2000c101118 */
[----:B------:R-:W-:-:S03]  /*17400*/  ISETP.GE.AND P0, PT, R35, 0x101, PT ;  /* 0x000001012300780c */ /* 0x000fc60003f06270 */
[----:B------:R1:W-:Y:S01]  /*17410*/  @!P2 STG.E.U8 desc[UR24][R26.64+0xf9], R11 ;  /* 0x0000f90b1a00a986 */ /* 0x0003e2000c101118 */
[----:B------:R-:W-:Y:S02]  /*17420*/  ISETP.GE.AND P2, PT, R35, 0x102, PT ;  /* 0x000001022300780c */ /* 0x000fe40003f46270 */
[C---:B------:R-:W-:Y:S02]  /*17430*/  ISETP.LT.OR P4, PT, R34.reuse, 0x1, !P0 ;  /* 0x000000012200780c */ /* 0x040fe40004781670 */
[C---:B------:R-:W-:Y:S02]  /*17440*/  ISETP.LT.OR P3, PT, R34.reuse, 0x1, !P2 ;  /* 0x000000012200780c */ /* 0x040fe40005761670 */
[C---:B------:R-:W-:Y:S02]  /*17450*/  ISETP.LT.OR P0, PT, R34.reuse, 0x9, !P0 ;  /* 0x000000092200780c */ /* 0x040fe40004701670 */
[C---:B------:R-:W-:Y:S02]  /*17460*/  ISETP.LT.OR P2, PT, R34.reuse, 0x9, !P2 ;  /* 0x000000092200780c */ /* 0x040fe40005741670 */
[----:B------:R-:W-:-:S02]  /*17470*/  ISETP.LT.OR P5, PT, R34, 0x1, !P1 ;  /* 0x000000012200780c */ /* 0x000fc40004fa1670 */
[----:B0-----:R-:W-:Y:S02]  /*17480*/  F2FP.SATFINITE.E4M3.F32.PACK_AB_MERGE_C R7, RZ, R2, RZ ;  /* 0x00000002ff07723e */ /* 0x001fe400048070ff */
[----:B------:R-:W-:Y:S02]  /*17490*/  F2FP.SATFINITE.E4M3.F32.PACK_AB_MERGE_C R3, RZ, R3, RZ ;  /* 0x00000003ff03723e */ /* 0x000fe400048070ff */
[----:B-1----:R-:W-:Y:S01]  /*174a0*/  F2FP.SATFINITE.E4M3.F32.PACK_AB_MERGE_C R11, RZ, R0, RZ ;  /* 0x00000000ff0b723e */ /* 0x002fe200048070ff */
[----:B------:R-:W-:Y:S01]  /*174b0*/  FMUL R0, R224, UR27 ;  /* 0x0000001be0007c20 */ /* 0x000fe20008400000 */
[----:B------:R0:W-:Y:S01]  /*174c0*/  @!P4 STG.E.U8 desc[UR24][R24.64+0x100], R5 ;  /* 0x000100051800c986 */ /* 0x0001e2000c101118 */
[----:B------:R-:W-:-:S03]  /*174d0*/  F2FP.SATFINITE.E4M3.F32.PACK_AB_MERGE_C R9, RZ, R4, RZ ;  /* 0x00000004ff09723e */ /* 0x000fc600048070ff */
[----:B------:R-:W-:Y:S01]  /*174e0*/  @!P3 STG.E.U8 desc[UR24][R24.64+0x101], R7 ;  /* 0x000101071800b986 */ /* 0x000fe2000c101118 */
[----:B------:R-:W-:-:S03]  /*174f0*/  FMUL R2, R226, UR27 ;  /* 0x0000001be2027c20 */ /* 0x000fc60008400000 */
[----:B------:R-:W2:Y:S04]  /*17500*/  LDL.LU R224, [R1+0x1a4] ;  /* 0x0001a40001e07983 */ /* 0x000ea80000300800 */
[----:B------:R3:W-:Y:S01]  /*17510*/  @!P0 STG.E.U8 desc[UR24][R26.64+0x100], R3 ;  /* 0x000100031a008986 */ /* 0x0007e2000c101118 */
[----:B0-----:R-:W-:-:S03]  /*17520*/  F2FP.SATFINITE.E4M3.F32.PACK_AB_MERGE_C R5, RZ, R0, RZ ;  /* 0x00000000ff05723e */ /* 0x001fc600048070ff */
[----:B------:R-:W2:Y:S04]  /*17530*/  LDL.LU R226, [R1+0x1a8] ;  /* 0x0001a80001e27983 */ /* 0x000ea80000300800 */
[----:B------:R-:W2:Y:S04]  /*17540*/  LDL.LU R223, [R1+0x1ac] ;  /* 0x0001ac0001df7983 */ /* 0x000ea80000300800 */
[----:B------:R-:W-:Y:S04]  /*17550*/  @!P2 STG.E.U8 desc[UR24][R26.64+0x101], R9 ;  /* 0x000101091a00a986 */ /* 0x000fe8000c101118 */
[----:B------:R0:W-:Y:S01]  /*17560*/  @!P5 STG.E.U8 desc[UR24][R24.64+0x108], R11 ;  /* 0x0001080b1800d986 */ /* 0x0001e2000c101118 */
[----:B---3--:R-:W-:-:S03]  /*17570*/  FMUL R3, R220, UR27 ;  /* 0x0000001bdc037c20 */ /* 0x008fc60008400000 */
[----:B------:R-:W3:Y:S01]  /*17580*/  LDL.LU R220, [R1+0x1b0] ;  /* 0x0001b00001dc7983 */ /* 0x000ee20000300800 */
[----:B----4-:R-:W-:Y:S01]  /*17590*/  FMUL R0, R225, UR27 ;  /* 0x0000001be1007c20 */ /* 0x010fe20008400000 */
[----:B------:R-:W-:Y:S02]  /*175a0*/  FMUL R4, R222, UR27 ;  /* 0x0000001bde047c20 */ /* 0x000fe40008400000 */
[----:B------:R-:W4:Y:S02]  /*175b0*/  LDL.LU R222, [R1+0x1b4] ;  /* 0x0001b40001de7983 */ /* 0x000f240000300800 */
[----:B0-----:R-:W-:Y:S01]  /*175c0*/  F2FP.SATFINITE.E4M3.F32.PACK_AB_MERGE_C R11, RZ, R0, RZ ;  /* 0x00000000ff0b723e */ /* 0x001fe200048070ff */
[----:B--2---:R-:W-:Y:S02]  /*175d0*/  FMUL R0, R227, UR27 ;  /* 0x0000001be3007c20 */ /* 0x004fe40008400000 */
[----:B------:R-:W2:Y:S01]  /*175e0*/  LDL.LU R227, [R1+0x1b8] ;  /* 0x0001b80001e37983 */ /* 0x000ea20000300800 */
[----:B------:R-:W-:-:S02]  /*175f0*/  ISETP.GE.AND P3, PT, R35, 0x10a, PT ;  /* 0x0000010a2300780c */ /* 0x000fc40003f66270 */
[----:B------:R-:W-:Y:S01]  /*17600*/  ISETP.GE.AND P0, PT, R35, 0x112, PT ;  /* 0x000001122300780c */ /* 0x000fe20003f06270 */
[----:B------:R-:W2:Y:S01]  /*17610*/  LDL.LU R225, [R1+0x1bc] ;  /* 0x0001bc0001e17983 */ /* 0x000ea20000300800 */
[C---:B------:R-:W-:Y:S02]  /*17620*/  ISETP.LT.OR P4, PT, R34.reuse, 0x1, !P3 ;  /* 0x000000012200780c */ /* 0x040fe40005f81670 */
[C---:B------:R-:W-:Y:S02]  /*17630*/  ISETP.LT.OR P3, PT, R34.reuse, 0x9, !P3 ;  /* 0x000000092200780c */ /* 0x040fe40005f61670 */
[C---:B------:R-:W-:Y:S02]  /*17640*/  ISETP.LT.OR P1, PT, R34.reuse, 0x9, !P1 ;  /* 0x000000092200780c */ /* 0x040fe40004f21670 */
[----:B------:R-:W-:Y:S02]  /*17650*/  ISETP.LT.OR P6, PT, R34, 0x1, !P0 ;  /* 0x000000012200780c */ /* 0x000fe400047c1670 */
[----:B------:R-:W-:-:S02]  /*17660*/  F2FP.SATFINITE.E4M3.F32.PACK_AB_MERGE_C R3, RZ, R3, RZ ;  /* 0x00000003ff03723e */ /* 0x000fc400048070ff */
[----:B------:R-:W-:-:S03]  /*17670*/  F2FP.SATFINITE.E4M3.F32.PACK_AB_MERGE_C R7, RZ, R2, RZ ;  /* 0x00000002ff07723e */ /* 0x000fc600048070ff */
[----:B------:R0:W-:Y:S01]  /*17680*/  @!P4 STG.E.U8 desc[UR24][R24.64+0x109], R5 ;  /* 0x000109051800c986 */ /* 0x0001e2000c101118 */
[----:B------:R-:W-:-:S03]  /*17690*/  F2FP.SATFINITE.E4M3.F32.PACK_AB_MERGE_C R9, RZ, R4, RZ ;  /* 0x00000004ff09723e */ /* 0x000fc600048070ff */
[----:B------:R1:W-:Y:S04]  /*176a0*/  @!P3 STG.E.U8 desc[UR24][R26.64+0x109], R3 ;  /* 0x000109031a00b986 */ /* 0x0003e8000c101118 */
[----:B------:R1:W-:Y:S01]  /*176b0*/  @!P1 STG.E.U8 desc[UR24][R26.64+0x108], R7 ;  /* 0x000108071a009986 */ /* 0x0003e2000c101118 */
[----:B0-----:R-:W-:-:S03]  /*176c0*/  F2FP.SATFINITE.E4M3.F32.PACK_AB_MERGE_C R5, RZ, R0, RZ ;  /* 0x00000000ff05723e */ /* 0x001fc600048070ff */
[----:B------:R0:W-:Y:S01]  /*176d0*/  @!P6 STG.E.U8 desc[UR24][R24.64+0x111], R11 ;  /* 0x0001110b1800e986 */ /* 0x0001e2000c101118 */
[----:B------:R-:W-:-:S03]  /*176e0*/  FMUL R2, R224, UR27 ;  /* 0x0000001be0027c20 */ /* 0x000fc60008400000 */
[----:B------:R-:W2:Y:S01]  /*176f0*/  LDL.LU R224, [R1+0x1c0] ;  /* 0x0001c00001e07983 */ /* 0x000ea20000300800 */
[----:B-1----:R-:W-:-:S03]  /*17700*/  FMUL R3, R226, UR27 ;  /* 0x0000001be2037c20 */ /* 0x002fc60008400000 */
[----:B------:R-:W2:Y:S01]  /*17710*/  LDL.LU R226, [R1+0x1c4] ;  /* 0x0001c40001e27983 */ /* 0x000ea20000300800 */
[----:B------:R-:W-:-:S03]  /*17720*/  FMUL R4, R223, UR27 ;  /* 0x0000001bdf047c20 */ /* 0x000fc60008400000 */
[----:B------:R-:W2:Y:S01]  /*17730*/  LDL.LU R223, [R1+0x1c8] ;  /* 0x0001c80001df7983 */ /* 0x000ea20000300800 */
[----:B------:R-:W-:Y:S01]  /*17740*/  F2FP.SATFINITE.E4M3.F32.PACK_AB_MERGE_C R7, RZ, R2, RZ ;  /* 0x00000002ff07723e */ /* 0x000fe200048070ff */
[----:B---3--:R-:W-:Y:S02]  /*17750*/  FMUL R0, R220, UR27 ;  /* 0x0000001bdc007c20 */ /* 0x008fe40008400000 */
[----:B------:R-:W3:Y:S03]  /*17760*/  LDL.LU R220, [R1+0x1cc] ;  /* 0x0001cc0001dc7983 */ /* 0x000ee60000300800 */
[----:B0-----:R-:W-:Y:S01]  /*17770*/  F2FP.SATFINITE.E4M3.F32.PACK_AB_MERGE_C R11, RZ, R0, RZ ;  /* 0x00000000ff0b723e */ /* 0x001fe200048070ff */
[----:B----4-:R-:W-:Y:S02]  /*17780*/  FMUL R0, R222, UR27 ;  /* 0x0000001bde007c20 */ /* 0x010fe40008400000 */
        /* <DEDUP_REMOVED lines=20> */
[----:B0-----:R-:W-:Y:S02]  /*178d0*/  F2FP.SATFINITE.E4M3.F32.PACK_AB_MERGE_C R9, RZ, R4, RZ ;  /* 0x00000004ff09723e */ /* 0x001fe400048070ff */
[----:B-1----:R-:W-:Y:S01]  /*178e0*/  F2FP.SATFINITE.E4M3.F32.PACK_AB_MERGE_C R5, RZ, R0, RZ ;  /* 0x00000000ff05723e */ /* 0x002fe200048070ff */
[----:B------:R-:W-:Y:S02]  /*178f0*/  FMUL R3, R225, UR27 ;  /* 0x0000001be1037c20 */ /* 0x000fe40008400000 */
[----:B------:R-:W2:Y:S01]  /*17900*/  LDL.LU R225, [R1+0x1d8] ;  /* 0x0001d80001e17983 */ /* 0x000ea20000300800 */
[----:B------:R-:W-:Y:S02]  /*17910*/  F2FP.SATFINITE.E4M3.F32.PACK_AB_MERGE_C R7, RZ, R2, RZ ;  /* 0x00000002ff07723e */ /* 0x000fe400048070ff */
[----:B------:R-:W-:Y:S01]  /*17920*/  F2FP.SATFINITE.E4M3.F32.PACK_AB_MERGE_C R3, RZ, R3, RZ ;  /* 0x00000003ff03723e */ /* 0x000fe200048070ff */
[----:B------:R-:W-:-:S02]  /*17930*/  FMUL R4, R224, UR27 ;  /* 0x0000001be0047c20 */ /* 0x000fc40008400000 */
[----:B------:R-:W2:Y:S01]  /*17940*/  LDL.LU R224, [R1+0x1dc] ;  /* 0x0001dc0001e07983 */ /* 0x000ea20000300800 */
[----:B------:R-:W-:-:S03]  /*17950*/  FMUL R0, R226, UR27 ;  /* 0x0000001be2007c20 */ /* 0x000fc60008400000 */
[----:B------:R-:W2:Y:S04]  /*17960*/  LDL.LU R226, [R1+0x1e0] ;  /* 0x0001e00001e27983 */ /* 0x000ea80000300800 */
[----:B------:R0:W-:Y:S04]  /*17970*/  @!P5 STG.E.U8 desc[UR24][R24.64+0x119], R9 ;  /* 0x000119091800d986 */ /* 0x0001e8000c101118 */
[----:B------:R-:W-:Y:S04]  /*17980*/  @!P3 STG.E.U8 desc[UR24][R26.64+0x118], R11 ;  /* 0x0001180b1a00b986 */ /* 0x000fe8000c101118 */
[----:B------:R-:W-:Y:S04]  /*17990*/  @!P1 STG.E.U8 desc[UR24][R26.64+0x119], R5 ;  /* 0x000119051a009986 */ /* 0x000fe8000c101118 */
[----:B------:R4:W-:Y:S01]  /*179a0*/  @!P4 STG.E.U8 desc[UR24][R24.64+0x121], R3 ;  /* 0x000121031800c986 */ /* 0x0009e2000c101118 */
[----:B0-----:R-:W-:Y:S01]  /*179b0*/  F2FP.SATFINITE.E4M3.F32.PACK_AB_MERGE_C R9, RZ, R4, RZ ;  /* 0x00000004ff09723e */ /* 0x001fe200048070ff */
[----:B---3--:R-:W-:-:S02]  /*179c0*/  FMUL R2, R220, UR27 ;  /* 0x0000001bdc027c20 */ /* 0x008fc40008400000 */
[----:B------:R-:W3:Y:S01]  /*179d0*/  LDL.LU R220, [R1+0x1e4] ;  /* 0x0001e40001dc7983 */ /* 0x000ee20000300800 */
[----:B----4-:R-:W-:-:S03]  /*179e0*/  FMUL R3, R222, UR27 ;  /* 0x0000001bde037c20 */ /* 0x010fc60008400000 */
[----:B------:R-:W4:Y:S01]  /*179f0*/  LDL.LU R222, [R1+0x1e8] ;  /* 0x0001e80001de7983 */ /* 0x000f220000300800 */
[----:B--2---:R-:W-:-:S03]  /*17a00*/  FMUL R4, R227, UR27 ;  /* 0x0000001be3047c20 */ /* 0x004fc60008400000 */
[----:B------:R-:W2:Y:S01]  /*17a10*/  LDL.LU R227, [R1+0x1ec] ;  /* 0x0001ec0001e37983 */ /* 0x000ea20000300800 */
[----:B------:R-:W-:Y:S02]  /*17a20*/  ISETP.GE.AND P0, PT, R35, 0x121, PT ;  /* 0x000001212300780c */ /* 0x000fe40003f06270 */
[C---:B------:R-:W-:Y:S02]  /*17a30*/  ISETP.LT.OR P2, PT, R34.reuse, 0x9, !P2 ;  /* 0x000000092200780c */ /* 0x040fe40005741670 */
[C---:B------:R-:W-:Y:S02]  /*17a40*/  ISETP.LT.OR P3, PT, R34.reuse, 0x1, !P0 ;  /* 0x000000012200780c */ /* 0x040fe40004761670 */
[----:B------:R-:W-:Y:S02]  /*17a50*/  ISETP.LT.OR P0, PT, R34, 0x9, !P0 ;  /* 0x000000092200780c */ /* 0x000fe40004701670 */
[----:B------:R-:W-:Y:S01]  /*17a60*/  F2FP.SATFINITE.E4M3.F32.PACK_AB_MERGE_C R11, RZ, R0, RZ ;  /* 0x00000000ff0b723e */ /* 0x000fe200048070ff */
[----:B------:R-:W-:-:S08]  /*17a70*/  FMUL R0, R223, UR27 ;  /* 0x0000001bdf007c20 */ /* 0x000fd00008400000 */
[----:B------:R0:W-:Y:S04]  /*17a80*/  @!P3 STG.E.U8 desc[UR24][R24.64+0x120], R7 ;  /* 0x000120071800b986 */ /* 0x0001e8000c101118 */
[----:B------:R-:W-:Y:S01]  /*17a90*/  @!P0 STG.E.U8 desc[UR24][R26.64+0x120], R9 ;  /* 0x000120091a008986 */ /* 0x000fe2000c101118 */
[----:B------:R-:W-:-:S03]  /*17aa0*/  ISETP.GE.AND P0, PT, R35, 0x129, PT ;  /* 0x000001292300780c */ /* 0x000fc60003f06270 */
[----:B------:R1:W-:Y:S01]  /*17ab0*/  @!P2 STG.E.U8 desc[UR24][R26.64+0x121], R11 ;  /* 0x0001210b1a00a986 */ /* 0x0003e2000c101118 */
[----:B------:R-:W-:Y:S02]  /*17ac0*/  ISETP.GE.AND P2, PT, R35, 0x12a, PT ;  /* 0x0000012a2300780c */ /* 0x000fe40003f46270 */
[C---:B------:R-:W-:Y:S02]  /*17ad0*/  ISETP.LT.OR P4, PT, R34.reuse, 0x1, !P0 ;  /* 0x000000012200780c */ /* 0x040fe40004781670 */
[C---:B------:R-:W-:Y:S02]  /*17ae0*/  ISETP.LT.OR P3, PT, R34.reuse, 0x1, !P2 ;  /* 0x000000012200780c */ /* 0x040fe40005761670 */
[----:B------:R-:W-:Y:S02]  /*17af0*/  ISETP.LT.OR P0, PT, R34, 0x9, !P0 ;  /* 0x000000092200780c */ /* 0x000fe40004701670 */
[----:B------:R-:W-:Y:S02]  /*17b00*/  F2FP.SATFINITE.E4M3.F32.PACK_AB_MERGE_C R5, RZ, R0, RZ ;  /* 0x00000000ff05723e */ /* 0x000fe400048070ff */
[----:B0-----:R-:W-:-:S02]  /*17b10*/  F2FP.SATFINITE.E4M3.F32.PACK_AB_MERGE_C R7, RZ, R2, RZ ;  /* 0x00000002ff07723e */ /* 0x001fc400048070ff */
[----:B------:R-:W-:Y:S01]  /*17b20*/  F2FP.SATFINITE.E4M3.F32.PACK_AB_MERGE_C R3, RZ, R3, RZ ;  /* 0x00000003ff03723e */ /* 0x000fe200048070ff */
[----:B------:R-:W-:Y:S02]  /*17b30*/  FMUL R0, R225, UR27 ;  /* 0x0000001be1007c20 */ /* 0x000fe40008400000 */
[----:B------:R-:W4:Y:S03]  /*17b40*/  LDL.LU R225, [R1+0x1f0] ;  /* 0x0001f00001e17983 */ /* 0x000f260000300800 */
[----:B-1----:R-:W-:Y:S01]  /*17b50*/  F2FP.SATFINITE.E4M3.F32.PACK_AB_MERGE_C R11, RZ, R0, RZ ;  /* 0x00000000ff0b723e */ /* 0x002fe200048070ff */
[----:B------:R0:W-:Y:S01]  /*17b60*/  @!P4 STG.E.U8 desc[UR24][R24.64+0x128], R5 ;  /* 0x000128051800c986 */ /* 0x0001e2000c101118 */
[----:B------:R-:W-:-:S03]  /*17b70*/  FMUL R0, R224, UR27 ;  /* 0x0000001be0007c20 */ /* 0x000fc60008400000 */
[----:B------:R-:W-:Y:S04]  /*17b80*/  @!P3 STG.E.U8 desc[UR24][R24.64+0x129], R7 ;  /* 0x000129071800b986 */ /* 0x000fe8000c101118 */
[----:B------:R-:W4:Y:S01]  /*17b90*/  LDL.LU R224, [R1+0x1f4] ;  /* 0x0001f40001e07983 */ /* 0x000f220000300800 */
[----:B------:R-:W-:-:S03]  /*17ba0*/  FMUL R2, R226, UR27 ;  /* 0x0000001be2027c20 */ /* 0x000fc60008400000 */
[----:B------:R3:W-:Y:S04]  /*17bb0*/  @!P0 STG.E.U8 desc[UR24][R26.64+0x128], R3 ;  /* 0x000128031a008986 */ /* 0x0007e8000c101118 */
[----:B------:R-:W4:Y:S04]  /*17bc0*/  LDL.LU R226, [R1+0x1f8] ;  /* 0x0001f80001e27983 */ /* 0x000f280000300800 */
[----:B------:R-:W4:Y:S01]  /*17bd0*/  LDL.LU R223, [R1+0x1fc] ;  /* 0x0001fc0001df7983 */ /* 0x000f220000300800 */
[----:B0-----:R-:W-:Y:S01]  /*17be0*/  F2FP.SATFINITE.E4M3.F32.PACK_AB_MERGE_C R5, RZ, R0, RZ ;  /* 0x00000000ff05723e */ /* 0x001fe200048070ff */
[----:B---3--:R-:W-:-:S02]  /*17bf0*/  FMUL R3, R220, UR27 ;  /* 0x0000001bdc037c20 */ /* 0x008fc40008400000 */
[----:B------:R-:W3:Y:S01]  /*17c00*/  LDL.LU R220, [R1+0x200] ;  /* 0x0002000001dc7983 */ /* 0x000ee20000300800 */
[----:B--2---:R-:W-:-:S03]  /*17c10*/  FMUL R0, R227, UR27 ;  /* 0x0000001be3007c20 */ /* 0x004fc60008400000 */
[----:B------:R-:W2:Y:S01]  /*17c20*/  LDL.LU R227, [R1+0x204] ;  /* 0x0002040001e37983 */ /* 0x000ea20000300800 */
[C---:B------:R-:W-:Y:S02]  /*17c30*/  ISETP.GE.AND P1, PT, R35.reuse, 0x131, PT ;  /* 0x000001312300780c */ /* 0x040fe40003f26270 */
[C---:B------:R-:W-:Y:S02]  /*17c40*/  ISETP.LT.OR P2, PT, R34.reuse, 0x9, !P2 ;  /* 0x000000092200780c */ /* 0x040fe40005741670 */
[C---:B------:R-:W-:Y:S02]  /*17c50*/  ISETP.LT.OR P5, PT, R34.reuse, 0x1, !P1 ;  /* 0x000000012200780c */ /* 0x040fe40004fa1670 */
[----:B------:R-:W-:Y:S02]  /*17c60*/  ISETP.GE.AND P3, PT, R35, 0x132, PT ;  /* 0x000001322300780c */ /* 0x000fe40003f66270 */
[----:B------:R-:W-:Y:S02]  /*17c70*/  F2FP.SATFINITE.E4M3.F32.PACK_AB_MERGE_C R9, RZ, R4, RZ ;  /* 0x00000004ff09723e */ /* 0x000fe400048070ff */
[----:B------:R-:W-:-:S02]  /*17c80*/  ISETP.LT.OR P4, PT, R34, 0x1, !P3 ;  /* 0x000000012200780c */ /* 0x000fc40005f81670 */
[----:B------:R-:W-:Y:S02]  /*17c90*/  ISETP.GE.AND P0, PT, R35, 0x13a, PT ;  /* 0x0000013a2300780c */ /* 0x000fe40003f06270 */
[C---:B------:R-:W-:Y:S01]  /*17ca0*/  ISETP.LT.OR P1, PT, R34.reuse, 0x9, !P1 ;  /* 0x000000092200780c */ /* 0x040fe20004f21670 */
[----:B------:R-:W-:Y:S01]  /*17cb0*/  @!P2 STG.E.U8 desc[UR24][R26.64+0x129], R9 ;  /* 0x000129091a00a986 */ /* 0x000fe2000c101118 */
[C---:B------:R-:W-:Y:S02]  /*17cc0*/  ISETP.LT.OR P3, PT, R34.reuse, 0x9, !P3 ;  /* 0x000000092200780c */ /* 0x040fe40005f61670 */
[----:B------:R-:W-:Y:S01]  /*17cd0*/  ISETP.LT.OR P6, PT, R34, 0x1, !P0 ;  /* 0x000000012200780c */ /* 0x000fe200047c1670 */
[----:B------:R0:W-:Y:S01]  /*17ce0*/  @!P5 STG.E.U8 desc[UR24][R24.64+0x130], R11 ;  /* 0x0001300b1800d986 */ /* 0x0001e2000c101118 */
[----:B----4-:R-:W-:Y:S01]  /*17cf0*/  FMUL R4, R222, UR27 ;  /* 0x0000001bde047c20 */ /* 0x010fe20008400000 */
[----:B------:R-:W-:Y:S02]  /*17d00*/  F2FP.SATFINITE.E4M3.F32.PACK_AB_MERGE_C R7, RZ, R2, RZ ;  /* 0x00000002ff07723e */ /* 0x000fe400048070ff */
[----:B------:R-:W-:Y:S01]  /*17d10*/  F2FP.SATFINITE.E4M3.F32.PACK_AB_MERGE_C R3, RZ, R3, RZ ;  /* 0x00000003ff03723e */ /* 0x000fe200048070ff */
[----:B------:R1:W-:Y:S04]  /*17d20*/  @!P4 STG.E.U8 desc[UR24][R24.64+0x131], R5 ;  /* 0x000131051800c986 */ /* 0x0003e8000c101118 */
[----:B------:R-:W4:Y:S01]  /*17d30*/  LDL.LU R222, [R1+0x208] ;  /* 0x0002080001de7983 */ /* 0x000f220000300800 */
[----:B0-----:R-:W-:-:S03]  /*17d40*/  F2FP.SATFINITE.E4M3.F32.PACK_AB_MERGE_C R11, RZ, R0, RZ ;  /* 0x00000000ff0b723e */ /* 0x001fc600048070ff */
[----:B------:R-:W-:Y:S01]  /*17d50*/  @!P1 STG.E.U8 desc[UR24][R26.64+0x130], R7 ;  /* 0x000130071a009986 */ /* 0x000fe2000c101118 */
[----:B------:R-:W-:-:S03]  /*17d60*/  FMUL R0, R225, UR27 ;  /* 0x0000001be1007c20 */ /* 0x000fc60008400000 */
[----:B------:R-:W4:Y:S02]  /*17d70*/  LDL.LU R225, [R1+0x20c] ;  /* 0x00020c0001e17983 */ /* 0x000f240000300800 */
[----:B-1----:R-:W-:Y:S02]  /*17d80*/  F2FP.SATFINITE.E4M3.F32.PACK_AB_MERGE_C R5, RZ, R0, RZ ;  /* 0x00000000ff05723e */ /* 0x002fe400048070ff */
[----:B------:R0:W-:Y:S01]  /*17d90*/  @!P3 STG.E.U8 desc[UR24][R26.64+0x131], R3 ;  /* 0x000131031a00b986 */ /* 0x0001e2000c101118 */
[----:B------:R-:W-:-:S03]  /*17da0*/  F2FP.SATFINITE.E4M3.F32.PACK_AB_MERGE_C R9, RZ, R4, RZ ;  /* 0x00000004ff09723e */ /* 0x000fc600048070ff */
[----:B------:R1:W-:Y:S01]  /*17db0*/  @!P6 STG.E.U8 desc[UR24][R24.64+0x139], R11 ;  /* 0x0001390b1800e986 */ /* 0x0003e2000c101118 */
[----:B------:R-:W-:-:S03]  /*17dc0*/  FMUL R2, R224, UR27 ;  /* 0x0000001be0027c20 */ /* 0x000fc60008400000 */
[----:B------:R-:W4:Y:S01]  /*17dd0*/  LDL.LU R224, [R1+0x210] ;  /* 0x0002100001e07983 */ /* 0x000f220000300800 */
[----:B0-----:R-:W-:-:S03]  /*17de0*/  FMUL R3, R226, UR27 ;  /* 0x0000001be2037c20 */ /* 0x001fc60008400000 */
[----:B------:R-:W4:Y:S01]  /*17df0*/  LDL.LU R226, [R1+0x214] ;  /* 0x0002140001e27983 */ /* 0x000f220000300800 */
[----:B------:R-:W-:-:S03]  /*17e00*/  FMUL R4, R223, UR27 ;  /* 0x0000001bdf047c20 */ /* 0x000fc60008400000 */
[----:B------:R-:W4:Y:S01]  /*17e10*/  LDL.LU R223, [R1+0x218] ;  /* 0x0002180001df7983 */ /* 0x000f220000300800 */
[----:B---3--:R-:W-:-:S05]  /*17e20*/  FMUL R0, R220, UR27 ;  /* 0x0000001bdc007c20 */ /* 0x008fca0008400000 */
[----:B-1----:R-:W-:Y:S01]  /*17e30*/  F2FP.SATFINITE.E4M3.F32.PACK_AB_MERGE_C R11, RZ, R0, RZ ;  /* 0x00000000ff0b723e */ /* 0x002fe200048070ff */
[----:B--2---:R-:W-:Y:S02]  /*17e40*/  FMUL R0, R227, UR27 ;  /* 0x0000001be3007c20 */ /* 0x004fe40008400000 */
[----:B------:R-:W2:Y:S01]  /*17e50*/  LDL.LU R227, [R1+0x21c] ;  /* 0x00021c0001e37983 */ /* 0x000ea20000300800 */
[C---:B------:R-:W-:Y:S02]  /*17e60*/  ISETP.GE.AND P2, PT, R35.reuse, 0x139, PT ;  /* 0x000001392300780c */ /* 0x040fe40003f46270 */
[----:B------:R-:W-:Y:S01]  /*17e70*/  ISETP.GE.AND P3, PT, R35, 0x141, PT ;  /* 0x000001412300780c */ /* 0x000fe20003f66270 */
[----:B------:R-:W3:Y:S01]  /*17e80*/  LDL.LU R220, [R1+0x220] ;  /* 0x0002200001dc7983 */ /* 0x000ee20000300800 */
[C---:B------:R-:W-:Y:S02]  /*17e90*/  ISETP.LT.OR P5, PT, R34.reuse, 0x1, !P2 ;  /* 0x000000012200780c */ /* 0x040fe400057a1670 */
[----:B------:R-:W-:-:S02]  /*17ea0*/  ISETP.LT.OR P2, PT, R34, 0x9, !P2 ;  /* 0x000000092200780c */ /* 0x000fc40005741670 */
[C---:B------:R-:W-:Y:S02]  /*17eb0*/  ISETP.LT.OR P0, PT, R34.reuse, 0x9, !P0 ;  /* 0x000000092200780c */ /* 0x040fe40004701670 */
[----:B------:R-:W-:Y:S02]  /*17ec0*/  ISETP.LT.OR P4, PT, R34, 0x1, !P3 ;  /* 0x000000012200780c */ /* 0x000fe40005f81670 */
[----:B------:R-:W-:Y:S02]  /*17ed0*/  F2FP.SATFINITE.E4M3.F32.PACK_AB_MERGE_C R7, RZ, R2, RZ ;  /* 0x00000002ff07723e */ /* 0x000fe400048070ff */
[----:B------:R-:W-:-:S03]  /*17ee0*/  F2FP.SATFINITE.E4M3.F32.PACK_AB_MERGE_C R3, RZ, R3, RZ ;  /* 0x00000003ff03723e */ /* 0x000fc600048070ff */
[----:B------:R0:W-:Y:S04]  /*17ef0*/  @!P5 STG.E.U8 desc[UR24][R24.64+0x138], R9 ;  /* 0x000138091800d986 */ /* 0x0001e8000c101118 */
[----:B------:R-:W-:Y:S04]  /*17f00*/  @!P2 STG.E.U8 desc[UR24][R26.64+0x138], R5 ;  /* 0x000138051a00a986 */ /* 0x000fe8000c101118 */
[----:B------:R-:W-:Y:S01]  /*17f10*/  @!P0 STG.E.U8 desc[UR24][R26.64+0x139], R7 ;  /* 0x000139071a008986 */ /* 0x000fe2000c101118 */
[----:B----4-:R-:W-:-:S03]  /*17f20*/  FMUL R2, R222, UR27 ;  /* 0x0000001bde027c20 */ /* 0x010fc60008400000 */
[----:B------:R1:W-:Y:S04]  /*17f30*/  @!P4 STG.E.U8 desc[UR24][R24.64+0x140], R3 ;  /* 0x000140031800c986 */ /* 0x0003e8000c101118 */
[----:B------:R-:W4:Y:S01]  /*17f40*/  LDL.LU R222, [R1+0x224] ;  /* 0x0002240001de7983 */ /* 0x000f220000300800 */
[----:B0-----:R-:W-:Y:S01]  /*17f50*/  F2FP.SATFINITE.E4M3.F32.PACK_AB_MERGE_C R9, RZ, R4, RZ ;  /* 0x00000004ff09723e */ /* 0x001fe200048070ff */
[----:B-1----:R-:W-:Y:S02]  /*17f60*/  FMUL R3, R225, UR27 ;  /* 0x0000001be1037c20 */ /* 0x002fe40008400000 */
[----:B------:R-:W4:Y:S01]  /*17f70*/  LDL.LU R225, [R1+0x228] ;  /* 0x0002280001e17983 */ /* 0x000f220000300800 */
[----:B------:R-:W-:Y:S02]  /*17f80*/  F2FP.SATFINITE.E4M3.F32.PACK_AB_MERGE_C R5, RZ, R0, RZ ;  /* 0x00000000ff05723e */ /* 0x000fe400048070ff */
[----:B------:R-:W-:Y:S01]  /*17f90*/  F2FP.SATFINITE.E4M3.F32.PACK_AB_MERGE_C R7, RZ, R2, RZ ;  /* 0x00000002ff07723e */ /* 0x000fe200048070ff */
[----:B------:R-:W-:-:S02]  /*17fa0*/  FMUL R4, R224, UR27 ;  /* 0x0000001be0047c20 */ /* 0x000fc40008400000 */
        /* <DEDUP_REMOVED lines=12> */
[----:B------:R-:W-:-:S03]  /*18070*/  ISETP.LT.OR P2, PT, R34, 0x9, !P2 ;  /* 0x000000092200780c */ /* 0x000fc60005741670 */
[----:B------:R-:W-:Y:S04]  /*18080*/  @!P5 STG.E.U8 desc[UR24][R24.64+0x141], R9 ;  /* 0x000141091800d986 */ /* 0x000fe8000c101118 */
[----:B------:R0:W-:Y:S01]  /*18090*/  @!P3 STG.E.U8 desc[UR24][R26.64+0x140], R11 ;  /* 0x0001400b1a00b986 */ /* 0x0001e2000c101118 */
[----:B------:R-:W-:Y:S02]  /*180a0*/  ISETP.LT.OR P3, PT, R34, 0x1, !P0 ;  /* 0x000000012200780c */ /* 0x000fe40004761670 */
[----:B------:R-:W-:Y:S01]  /*180b0*/  F2FP.SATFINITE.E4M3.F32.PACK_AB_MERGE_C R3, RZ, R3, RZ ;  /* 0x00000003ff03723e */ /* 0x000fe200048070ff */
[----:B------:R-:W-:Y:S01]  /*180c0*/  @!P1 STG.E.U8 desc[UR24][R26.64+0x141], R5 ;  /* 0x000141051a009986 */ /* 0x000fe2000c101118 */
[----:B------:R-:W-:-:S03]  /*180d0*/  ISETP.GE.AND P1, PT, R35, 0x151, PT ;  /* 0x000001512300780c */ /* 0x000fc60003f26270 */
[----:B------:R3:W-:Y:S01]  /*180e0*/  @!P4 STG.E.U8 desc[UR24][R24.64+0x149], R3 ;  /* 0x000149031800c986 */ /* 0x0007e2000c101118 */
[----:B0-----:R-:W-:-:S05]  /*180f0*/  F2FP.SATFINITE.E4M3.F32.PACK_AB_MERGE_C R11, RZ, R0, RZ ;  /* 0x00000000ff0b723e */ /* 0x001fca00048070ff */
[----:B------:R0:W-:Y:S04]  /*18100*/  @!P3 STG.E.U8 desc[UR24][R24.64+0x148], R7 ;  /* 0x000148071800b986 */ /* 0x0001e8000c101118 */
[----:B------:R1:W-:Y:S01]  /*18110*/  @!P2 STG.E.U8 desc[UR24][R26.64+0x149], R11 ;  /* 0x0001490b1a00a986 */ /* 0x0003e2000c101118 */
[----:B------:R-:W-:Y:S01]  /*18120*/  ISETP.GE.AND P2, PT, R35, 0x152, PT ;  /* 0x000001522300780c */ /* 0x000fe20003f46270 */
[----:B------:R-:W-:Y:S01]  /*18130*/  FMUL R0, R223, UR27 ;  /* 0x0000001bdf007c20 */ /* 0x000fe20008400000 */
[----:B------:R-:W-:Y:S01]  /*18140*/  ISETP.LT.OR P0, PT, R34, 0x9, !P0 ;  /* 0x000000092200780c */ /* 0x000fe20004701670 */
[----:B---3--:R-:W-:Y:S01]  /*18150*/  FMUL R3, R220, UR27 ;  /* 0x0000001bdc037c20 */ /* 0x008fe20008400000 */
[C---:B------:R-:W-:Y:S01]  /*18160*/  ISETP.LT.OR P4, PT, R34.reuse, 0x1, !P1 ;  /* 0x000000012200780c */ /* 0x040fe20004f81670 */
[----:B------:R-:W3:Y:S01]  /*18170*/  LDL.LU R223, [R1+0x238] ;  /* 0x0002380001df7983 */ /* 0x000ee20000300800 */
[----:B------:R-:W-:-:S02]  /*18180*/  ISETP.LT.OR P3, PT, R34, 0x1, !P2 ;  /* 0x000000012200780c */ /* 0x000fc40005761670 */
[----:B------:R-:W-:Y:S01]  /*18190*/  ISETP.LT.OR P1, PT, R34, 0x9, !P1 ;  /* 0x000000092200780c */ /* 0x000fe20004f21670 */
[----:B------:R-:W3:Y:S01]  /*181a0*/  LDL.LU R220, [R1+0x23c] ;  /* 0x00023c0001dc7983 */ /* 0x000ee20000300800 */
[----:B------:R-:W-:Y:S01]  /*181b0*/  F2FP.SATFINITE.E4M3.F32.PACK_AB_MERGE_C R9, RZ, R4, RZ ;  /* 0x00000004ff09723e */ /* 0x000fe200048070ff */
[----:B----4-:R-:W-:Y:S01]  /*181c0*/  FMUL R4, R222, UR27 ;  /* 0x0000001bde047c20 */ /* 0x010fe20008400000 */
[----:B------:R-:W-:Y:S01]  /*181d0*/  F2FP.SATFINITE.E4M3.F32.PACK_AB_MERGE_C R5, RZ, R0, RZ ;  /* 0x00000000ff05723e */ /* 0x000fe200048070ff */
[----:B------:R-:W-:Y:S01]  /*181e0*/  FMUL R0, R225, UR27 ;  /* 0x0000001be1007c20 */ /* 0x000fe20008400000 */
[----:B0-----:R-:W-:Y:S01]  /*181f0*/  F2FP.SATFINITE.E4M3.F32.PACK_AB_MERGE_C R7, RZ, R2, RZ ;  /* 0x00000002ff07723e */ /* 0x001fe200048070ff */
[----:B------:R-:W4:Y:S01]  /*18200*/  LDL.LU R222, [R1+0x240] ;  /* 0x0002400001de7983 */ /* 0x000f220000300800 */
[----:B------:R-:W-:-:S03]  /*18210*/  F2FP.SATFINITE.E4M3.F32.PACK_AB_MERGE_C R3, RZ, R3, RZ ;  /* 0x00000003ff03723e */ /* 0x000fc600048070ff */
[----:B------:R-:W4:Y:S01]  /*18220*/  LDL.LU R225, [R1+0x244] ;  /* 0x0002440001e17983 */ /* 0x000f220000300800 */
[----:B-1----:R-:W-:Y:S01]  /*18230*/  F2FP.SATFINITE.E4M3.F32.PACK_AB_MERGE_C R11, RZ, R0, RZ ;  /* 0x00000000ff0b723e */ /* 0x002fe200048070ff */
[----:B------:R-:W-:Y:S02]  /*18240*/  FMUL R0, R224, UR27 ;  /* 0x0000001be0007c20 */ /* 0x000fe40008400000 */
[----:B------:R-:W-:Y:S01]  /*18250*/  @!P0 STG.E.U8 desc[UR24][R26.64+0x148], R9 ;  /* 0x000148091a008986 */ /* 0x000fe2000c101118 */
[----:B------:R-:W-:-:S03]  /*18260*/  FMUL R2, R226, UR27 ;  /* 0x0000001be2027c20 */ /* 0x000fc60008400000 */
[----:B------:R-:W-:Y:S04]  /*18270*/  @!P4 STG.E.U8 desc[UR24][R24.64+0x150], R5 ;  /* 0x000150051800c986 */ /* 0x000fe8000c101118 */
[----:B------:R-:W-:Y:S04]  /*18280*/  @!P3 STG.E.U8 desc[UR24][R24.64+0x151], R7 ;  /* 0x000151071800b986 */ /* 0x000fe8000c101118 */
[----:B------:R2:W-:Y:S04]  /*18290*/  @!P1 STG.E.U8 desc[UR24][R26.64+0x150], R3 ;  /* 0x000150031a009986 */ /* 0x0005e8000c101118 */
[----:B------:R-:W4:Y:S04]  /*182a0*/  LDL.LU R224, [R1+0x248] ;  /* 0x0002480001e07983 */ /* 0x000f280000300800 */
[----:B------:R-:W4:Y:S01]  /*182b0*/  LDL.LU R226, [R1+0x24c] ;  /* 0x00024c0001e27983 */ /* 0x000f220000300800 */
[----:B--2---:R-:W-:-:S03]  /*182c0*/  FMUL R3, R227, UR27 ;  /* 0x0000001be3037c20 */ /* 0x004fc60008400000 */
[----:B------:R-:W2:Y:S01]  /*182d0*/  LDL.LU R227, [R1+0x250] ;  /* 0x0002500001e37983 */ /* 0x000ea20000300800 */
[C---:B------:R-:W-:Y:S02]  /*182e0*/  ISETP.GE.AND P0, PT, R35.reuse, 0x159, PT ;  /* 0x000001592300780c */ /* 0x040fe40003f06270 */
[C---:B------:R-:W-:Y:S01]  /*182f0*/  ISETP.LT.OR P2, PT, R34.reuse, 0x9, !P2 ;  /* 0x000000092200780c */ /* 0x040fe20005741670 */
[----:B------:R-:W2:Y:S01]  /*18300*/  LDL.LU R219, [R1+0x254] ;  /* 0x0002540001db7983 */ /* 0x000ea20000300800 */
[C---:B------:R-:W-:Y:S02]  /*18310*/  ISETP.LT.OR P5, PT, R34.reuse, 0x1, !P0 ;  /* 0x000000012200780c */ /* 0x040fe400047a1670 */
[----:B------:R-:W-:Y:S01]  /*18320*/  ISETP.GE.AND P3, PT, R35, 0x15a, PT ;  /* 0x0000015a2300780c */ /* 0x000fe20003f66270 */
[----:B------:R-:W2:Y:S01]  /*18330*/  LDL.LU R221, [R1+0x258] ;  /* 0x0002580001dd7983 */ /* 0x000ea20000300800 */
[----:B------:R-:W-:Y:S02]  /*18340*/  F2FP.SATFINITE.E4M3.F32.PACK_AB_MERGE_C R9, RZ, R4, RZ ;  /* 0x00000004ff09723e */ /* 0x000fe400048070ff */
[----:B------:R-:W-:-:S02]  /*18350*/  ISETP.LT.OR P4, PT, R34, 0x1, !P3 ;  /* 0x000000012200780c */ /* 0x000fc40005f81670 */
[C---:B------:R-:W-:Y:S02]  /*18360*/  ISETP.LT.OR P0, PT, R34.reuse, 0x9, !P0 ;  /* 0x000000092200780c */ /* 0x040fe40004701670 */
[----:B------:R-:W-:Y:S02]  /*18370*/  ISETP.LT.OR P3, PT, R34, 0x9, !P3 ;  /* 0x000000092200780c */ /* 0x000fe40005f61670 */
[----:B------:R-:W-:Y:S01]  /*18380*/  F2FP.SATFINITE.E4M3.F32.PACK_AB_MERGE_C R5, RZ, R0, RZ ;  /* 0x00000000ff05723e */ /* 0x000fe200048070ff */
[----:B------:R-:W-:Y:S01]  /*18390*/  @!P2 STG.E.U8 desc[UR24][R26.64+0x151], R9 ;  /* 0x000151091a00a986 */ /* 0x000fe2000c101118 */
[----:B------:R-:W-:-:S03]  /*183a0*/  F2FP.SATFINITE.E4M3.F32.PACK_AB_MERGE_C R7, RZ, R2, RZ ;  /* 0x00000002ff07723e */ /* 0x000fc600048070ff */
[----:B------:R0:W-:Y:S01]  /*183b0*/  @!P5 STG.E.U8 desc[UR24][R24.64+0x158], R11 ;  /* 0x0001580b1800d986 */ /* 0x0001e2000c101118 */
[----:B------:R-:W-:-:S03]  /*183c0*/  F2FP.SATFINITE.E4M3.F32.PACK_AB_MERGE_C R3, RZ, R3, RZ ;  /* 0x00000003ff03723e */ /* 0x000fc600048070ff */
[----:B------:R1:W-:Y:S04]  /*183d0*/  @!P4 STG.E.U8 desc[UR24][R24.64+0x159], R5 ;  /* 0x000159051800c986 */ /* 0x0003e8000c101118 */
[----:B------:R1:W-:Y:S04]  /*183e0*/  @!P0 STG.E.U8 desc[UR24][R26.64+0x158], R7 ;  /* 0x000158071a008986 */ /* 0x0003e8000c101118 */
[----:B------:R1:W-:Y:S01]  /*183f0*/  @!P3 STG.E.U8 desc[UR24][R26.64+0x159], R3 ;  /* 0x000159031a00b986 */ /* 0x0003e2000c101118 */
[----:B---3--:R-:W-:Y:S01]  /*18400*/  FMUL R0, R220, UR27 ;  /* 0x0000001bdc007c20 */ /* 0x008fe20008400000 */
[----:B------:R-:W-:-:S02]  /*18410*/  FMUL R4, R223, UR27 ;  /* 0x0000001bdf047c20 */ /* 0x000fc40008400000 */
[----:B------:R-:W3:Y:S02]  /*18420*/  LDL.LU R223, [R1+0x25c] ;  /* 0x00025c0001df7983 */ /* 0x000ee40000300800 */
[----:B0-----:R-:W-:Y:S01]  /*18430*/  F2FP.SATFINITE.E4M3.F32.PACK_AB_MERGE_C R11, RZ, R0, RZ ;  /* 0x00000000ff0b723e */ /* 0x001fe200048070ff */
[----:B----4-:R-:W-:Y:S01]  /*18440*/  FMUL R0, R222, UR27 ;  /* 0x0000001bde007c20 */ /* 0x010fe20008400000 */
[----:B------:R-:W4:Y:S01]  /*18450*/  LDL.LU R220, [R1+0x260] ;  /* 0x0002600001dc7983 */ /* 0x000f220000300800 */
[----:B------:R-:W-:-:S03]  /*18460*/  FMUL R2, R225, UR27 ;  /* 0x0000001be1027c20 */ /* 0x000fc60008400000 */
[----:B-1----:R-:W-:Y:S01]  /*18470*/  F2FP.SATFINITE.E4M3.F32.PACK_AB_MERGE_C R5, RZ, R0, RZ ;  /* 0x00000000ff05723e */ /* 0x002fe200048070ff */
[----:B------:R-:W4:Y:S01]  /*18480*/  LDL.LU R222, [R1+0x264] ;  /* 0x0002640001de7983 */ /* 0x000f220000300800 */
[----:B------:R-:W-:-:S03]  /*18490*/  F2FP.SATFINITE.E4M3.F32.PACK_AB_MERGE_C R7, RZ, R2, RZ ;  /* 0x00000002ff07723e */ /* 0x000fc600048070ff */
[----:B------:R-:W4:Y:S01]  /*184a0*/  LDL.LU R225, [R1+0x26c] ;  /* 0x00026c0001e17983 */ /* 0x000f220000300800 */
[----:B------:R-:W-:-:S03]  /*184b0*/  FMUL R0, R224, UR27 ;  /* 0x0000001be0007c20 */ /* 0x000fc60008400000 */
[----:B------:R-:W4:Y:S01]  /*184c0*/  LDL.LU R224, [R1+0x268] ;  /* 0x0002680001e07983 */ /* 0x000f220000300800 */
[----:B------:R-:W-:-:S03]  /*184d0*/  FMUL R3, R226, UR27 ;  /* 0x0000001be2037c20 */ /* 0x000fc60008400000 */
[----:B------:R-:W4:Y:S01]  /*184e0*/  LDL.LU R226, [R1+0x270] ;  /* 0x0002700001e27983 */ /* 0x000f220000300800 */
[----:B--2---:R-:W-:-:S03]  /*184f0*/  FMUL R2, R227, UR27 ;  /* 0x0000001be3027c20 */ /* 0x004fc60008400000 */
[----:B------:R-:W2:Y:S01]  /*18500*/  LDL.LU R227, [R1+0x274] ;  /* 0x0002740001e37983 */ /* 0x000ea20000300800 */
[C---:B------:R-:W-:Y:S02]  /*18510*/  ISETP.GE.AND P2, PT, R35.reuse, 0x161, PT ;  /* 0x000001612300780c */ /* 0x040fe40003f46270 */
[----:B------:R-:W-:Y:S02]  /*18520*/  ISETP.GE.AND P1, PT, R35, 0x162, PT ;  /* 0x000001622300780c */ /* 0x000fe40003f26270 */
[C---:B------:R-:W-:Y:S02]  /*18530*/  ISETP.LT.OR P6, PT, R34.reuse, 0x1, !P2 ;  /* 0x000000012200780c */ /* 0x040fe400057c1670 */
[C---:B------:R-:W-:Y:S02]  /*18540*/  ISETP.LT.OR P5, PT, R34.reuse, 0x1, !P1 ;  /* 0x000000012200780c */ /* 0x040fe40004fa1670 */
[----:B------:R-:W-:Y:S02]  /*18550*/  ISETP.LT.OR P1, PT, R34, 0x9, !P1 ;  /* 0x000000092200780c */ /* 0x000fe40004f21670 */
[----:B------:R-:W-:-:S02]  /*18560*/  F2FP.SATFINITE.E4M3.F32.PACK_AB_MERGE_C R9, RZ, R4, RZ ;  /* 0x00000004ff09723e */ /* 0x000fc400048070ff */
[C---:B------:R-:W-:Y:S02]  /*18570*/  ISETP.GE.AND P0, PT, R35.reuse, 0x169, PT ;  /* 0x000001692300780c */ /* 0x040fe40003f06270 */
[----:B------:R-:W-:Y:S02]  /*18580*/  ISETP.GE.AND P3, PT, R35, 0x16a, PT ;  /* 0x0000016a2300780c */ /* 0x000fe40003f66270 */
[C---:B------:R-:W-:Y:S01]  /*18590*/  ISETP.LT.OR P2, PT, R34.reuse, 0x9, !P2 ;  /* 0x000000092200780c */ /* 0x040fe20005741670 */
[----:B------:R0:W-:Y:S01]  /*185a0*/  @!P6 STG.E.U8 desc[UR24][R24.64+0x160], R9 ;  /* 0x000160091800e986 */ /* 0x0001e2000c101118 */
[----:B------:R-:W-:-:S03]  /*185b0*/  ISETP.LT.OR P4, PT, R34, 0x1, !P0 ;  /* 0x000000012200780c */ /* 0x000fc60004781670 */
[----:B------:R1:W-:Y:S01]  /*185c0*/  @!P5 STG.E.U8 desc[UR24][R24.64+0x161], R11 ;  /* 0x0001610b1800d986 */ /* 0x0003e2000c101118 */
[C---:B------:R-:W-:Y:S02]  /*185d0*/  ISETP.LT.OR P5, PT, R34.reuse, 0x1, !P3 ;  /* 0x000000012200780c */ /* 0x040fe40005fa1670 */
[C---:B------:R-:W-:Y:S01]  /*185e0*/  ISETP.LT.OR P0, PT, R34.reuse, 0x9, !P0 ;  /* 0x000000092200780c */ /* 0x040fe20004701670 */
[----:B------:R1:W-:Y:S01]  /*185f0*/  @!P1 STG.E.U8 desc[UR24][R26.64+0x161], R7 ;  /* 0x000161071a009986 */ /* 0x0003e2000c101118 */
[----:B------:R-:W-:Y:S02]  /*18600*/  ISETP.GE.AND P1, PT, R35, 0x171, PT ;  /* 0x000001712300780c */ /* 0x000fe40003f26270 */
[C---:B------:R-:W-:Y:S02]  /*18610*/  ISETP.LT.OR P3, PT, R34.reuse, 0x9, !P3 ;  /* 0x000000092200780c */ /* 0x040fe40005f61670 */
[----:B------:R-:W-:Y:S02]  /*18620*/  ISETP.LT.OR P6, PT, R34, 0x1, !P1 ;  /* 0x000000012200780c */ /* 0x000fe40004fc1670 */
[----:B0-----:R-:W-:Y:S01]  /*18630*/  F2FP.SATFINITE.E4M3.F32.PACK_AB_MERGE_C R9, RZ, R0, RZ ;  /* 0x00000000ff09723e */ /* 0x001fe200048070ff */
[----:B------:R-:W-:Y:S01]  /*18640*/  FMUL R0, R219, UR27 ;  /* 0x0000001bdb007c20 */ /* 0x000fe20008400000 */
[----:B------:R-:W-:Y:S01]  /*18650*/  F2FP.SATFINITE.E4M3.F32.PACK_AB_MERGE_C R13, RZ, R2, RZ ;  /* 0x00000002ff0d723e */ /* 0x000fe200048070ff */
[----:B------:R-:W-:Y:S01]  /*18660*/  FMUL R2, R221, UR27 ;  /* 0x0000001bdd027c20 */ /* 0x000fe20008400000 */
[----:B-1----:R-:W-:Y:S01]  /*18670*/  F2FP.SATFINITE.E4M3.F32.PACK_AB_MERGE_C R11, RZ, R3, RZ ;  /* 0x00000003ff0b723e */ /* 0x002fe200048070ff */
[----:B------:R0:W-:Y:S01]  /*18680*/  @!P2 STG.E.U8 desc[UR24][R26.64+0x160], R5 ;  /* 0x000160051a00a986 */ /* 0x0001e2000c101118 */
[----:B------:R-:W-:-:S02]  /*18690*/  ISETP.GE.AND P2, PT, R35, 0x179, PT ;  /* 0x000001792300780c */ /* 0x000fc40003f46270 */
[----:B------:R-:W-:Y:S01]  /*186a0*/  F2FP.SATFINITE.E4M3.F32.PACK_AB_MERGE_C R7, RZ, R2, RZ ;  /* 0x00000002ff07723e */ /* 0x000fe200048070ff */
[----:B------:R1:W-:Y:S01]  /*186b0*/  @!P4 STG.E.U8 desc[UR24][R24.64+0x168], R9 ;  /* 0x000168091800c986 */ /* 0x0003e2000c101118 */
[----:B------:R-:W-:-:S03]  /*186c0*/  ISETP.GE.AND P4, PT, R35, 0x172, PT ;  /* 0x000001722300780c */ /* 0x000fc60003f86270 */
[----:B------:R1:W-:Y:S01]  /*186d0*/  @!P5 STG.E.U8 desc[UR24][R24.64+0x169], R11 ;  /* 0x0001690b1800d986 */ /* 0x0003e2000c101118 */
[----:B0-----:R-:W-:-:S03]  /*186e0*/  F2FP.SATFINITE.E4M3.F32.PACK_AB_MERGE_C R5, RZ, R0, RZ ;  /* 0x00000000ff05723e */ /* 0x001fc600048070ff */
[----:B------:R-:W-:Y:S01]  /*186f0*/  @!P0 STG.E.U8 desc[UR24][R26.64+0x168], R13 ;  /* 0x0001680d1a008986 */ /* 0x000fe2000c101118 */
[----:B---3--:R-:W-:Y:S01]  /*18700*/  FMUL R3, R223, UR27 ;  /* 0x0000001bdf037c20 */ /* 0x008fe20008400000 */
[----:B------:R-:W-:Y:S01]  /*18710*/  ISETP.GE.AND P0, PT, R35, 0x17a, PT ;  /* 0x0000017a2300780c */ /* 0x000fe20003f06270 */
[----:B----4-:R-:W-:Y:S01]  /*18720*/  FMUL R4, R220, UR27 ;  /* 0x0000001bdc047c20 */ /* 0x010fe20008400000 */
[C---:B------:R-:W-:Y:S01]  /*18730*/  ISETP.LT.OR P5, PT, R34.reuse, 0x1, !P4 ;  /* 0x000000012200780c */ /* 0x040fe200067a1670 */
[----:B------:R-:W-:Y:S01]  /*18740*/  @!P3 STG.E.U8 desc[UR24][R26.64+0x169], R5 ;  /* 0x000169051a00b986 */ /* 0x000fe2000c101118 */
[C---:B------:R-:W-:Y:S02]  /*18750*/  ISETP.LT.OR P1, PT, R34.reuse, 0x9, !P1 ;  /* 0x000000092200780c */ /* 0x040fe40004f21670 */
[C---:B------:R-:W-:Y:S01]  /*18760*/  ISETP.LT.OR P3, PT, R34.reuse, 0x9, !P4 ;  /* 0x000000092200780c */ /* 0x040fe20006761670 */
[----:B------:R0:W-:Y:S01]  /*18770*/  @!P6 STG.E.U8 desc[UR24][R24.64+0x170], R7 ;  /* 0x000170071800e986 */ /* 0x0001e2000c101118 */
[----:B------:R-:W-:-:S02]  /*18780*/  ISETP.LT.OR P6, PT, R34, 0x1, !P0 ;  /* 0x000000012200780c */ /* 0x000fc400047c1670 */
[----:B------:R-:W-:Y:S01]  /*18790*/  ISETP.LT.OR P4, PT, R34, 0x1, !P2 ;  /* 0x000000012200780c */ /* 0x000fe20005781670 */
[----:B------:R-:W-:Y:S01]  /*187a0*/  FMUL R0, R222, UR27 ;  /* 0x0000001bde007c20 */ /* 0x000fe20008400000 */
[----:B-1----:R-:W-:Y:S01]  /*187b0*/  F2FP.SATFINITE.E4M3.F32.PACK_AB_MERGE_C R9, RZ, R3, RZ ;  /* 0x00000003ff09723e */ /* 0x002fe200048070ff */
[----:B------:R-:W-:Y:S01]  /*187c0*/  FMUL R3, R225, UR27 ;  /* 0x0000001be1037c20 */ /* 0x000fe20008400000 */
[C---:B------:R-:W-:Y:S02]  /*187d0*/  ISETP.LT.OR P2, PT, R34.reuse, 0x9, !P2 ;  /* 0x000000092200780c */ /* 0x040fe40005741670 */
[----:B------:R-:W-:Y:S02]  /*187e0*/  ISETP.LT.OR P0, PT, R34, 0x9, !P0 ;  /* 0x000000092200780c */ /* 0x000fe40004701670 */
[----:B------:R-:W-:Y:S02]  /*187f0*/  F2FP.SATFINITE.E4M3.F32.PACK_AB_MERGE_C R11, RZ, R4, RZ ;  /* 0x00000004ff0b723e */ /* 0x000fe400048070ff */
[----:B0-----:R-:W-:Y:S01]  /*18800*/  F2FP.SATFINITE.E4M3.F32.PACK_AB_MERGE_C R7, RZ, R0, RZ ;  /* 0x00000000ff07723e */ /* 0x001fe200048070ff */
[----:B------:R-:W-:Y:S01]  /*18810*/  FMUL R2, R224, UR27 ;  /* 0x0000001be0027c20 */ /* 0x000fe20008400000 */
[----:B------:R-:W-:Y:S01]  /*18820*/  F2FP.SATFINITE.E4M3.F32.PACK_AB_MERGE_C R13, RZ, R3, RZ ;  /* 0x00000003ff0d723e */ /* 0x000fe200048070ff */
[----:B------:R-:W-:-:S03]  /*18830*/  FMUL R4, R226, UR27 ;  /* 0x0000001be2047c20 */ /* 0x000fc60008400000 */
[----:B------:R-:W-:Y:S01]  /*18840*/  F2FP.SATFINITE.E4M3.F32.PACK_AB_MERGE_C R3, RZ, R2, RZ ;  /* 0x00000002ff03723e */ /* 0x000fe200048070ff */
[----:B------:R0:W-:Y:S01]  /*18850*/  @!P5 STG.E.U8 desc[UR24][R24.64+0x171], R9 ;  /* 0x000171091800d986 */ /* 0x0001e2000c101118 */
[----:B------:R-:W-:-:S03]  /*18860*/  F2FP.SATFINITE.E4M3.F32.PACK_AB_MERGE_C R15, RZ, R4, RZ ;  /* 0x00000004ff0f723e */ /* 0x000fc600048070ff */
[----:B------:R0:W-:Y:S04]  /*18870*/  @!P1 STG.E.U8 desc[UR24][R26.64+0x170], R11 ;  /* 0x0001700b1a009986 */ /* 0x0001e8000c101118 */
[----:B------:R0:W-:Y:S04]  /*18880*/  @!P3 STG.E.U8 desc[UR24][R26.64+0x171], R7 ;  /* 0x000171071a00b986 */ /* 0x0001e8000c101118 */
[----:B------:R0:W-:Y:S04]  /*18890*/  @!P6 STG.E.U8 desc[UR24][R24.64+0x179], R13 ;  /* 0x0001790d1800e986 */ /* 0x0001e8000c101118 */
[----:B------:R0:W-:Y:S04]  /*188a0*/  @!P4 STG.E.U8 desc[UR24][R24.64+0x178], R3 ;  /* 0x000178031800c986 */ /* 0x0001e8000c101118 */
[----:B------:R0:W-:Y:S01]  /*188b0*/  @!P2 STG.E.U8 desc[UR24][R26.64+0x178], R15 ;  /* 0x0001780f1a00a986 */ /* 0x0001e2000c101118 */
[----:B--2---:R-:W-:-:S05]  /*188c0*/  FMUL R5, R227, UR27 ;  /* 0x0000001be3057c20 */ /* 0x004fca0008400000 */
[----:B------:R-:W-:-:S05]  /*188d0*/  F2FP.SATFINITE.E4M3.F32.PACK_AB_MERGE_C R5, RZ, R5, RZ ;  /* 0x00000005ff05723e */ /* 0x000fca00048070ff */
[----:B------:R0:W-:Y:S02]  /*188e0*/  @!P0 STG.E.U8 desc[UR24][R26.64+0x179], R5 ;  /* 0x000179051a008986 */ /* 0x0001e4000c101118 */
.L_x_421:
[----:B------:R-:W-:Y:S05]  /*188f0*/  BSYNC B0 ;  /* 0x0000000000007941 */ /* 0x000fea0003800000 */
.L_x_35:
[----:B0----5:R-:W2:Y:S01]  /*18900*/  LDL.LU R5, [R1+0x280] ;  /* 0x0002800001057983 */ /* 0x021ea20000300800 */
[----:B------:R-:W-:Y:S01]  /*18910*/  IMAD.U32 R2, RZ, RZ, UR22 ;  /* 0x00000016ff027e24 */ /* 0x000fe2000f8e00ff */
[----:B------:R-:W-:Y:S02]  /*18920*/  ULDC.64 UR4, c[0x0][0x650] ;  /* 0x0001940000047ab9 */ /* 0x000fe40000000a00 */
[----:B------:R-:W3:Y:S01]  /*18930*/  LDL.LU R4, [R1+0x27c] ;  /* 0x00027c0001047983 */ /* 0x000ee20000300800 */
[----:B------:R-:W-:Y:S02]  /*18940*/  IMAD.U32 R3, RZ, RZ, UR23 ;  /* 0x00000017ff037e24 */ /* 0x000fe4000f8e00ff */
[----:B------:R-:W-:Y:S02]  /*18950*/  IMAD.U32 R3, RZ, RZ, UR7 ;  /* 0x00000007ff037e24 */ /* 0x000fe4000f8e00ff */
[----:B------:R-:W-:Y:S02]  /*18960*/  IMAD.MOV.U32 R6, RZ, RZ, -0x1 ;  /* 0xffffffffff067424 */ /* 0x000fe400078e00ff */
[----:B------:R-:W-:-:S04]  /*18970*/  IMAD.U32 R0, RZ, RZ, UR18 ;  /* 0x00000012ff007e24 */ /* 0x000fc8000f8e00ff */
[----:B------:R0:W-:Y:S02]  /*18980*/  SYNCS.ARRIVE.TRANS64.A1T0 RZ, [R0+UR30], RZ ;  /* 0x000000ff00ff79a7 */ /* 0x0001e4000810001e */
[----:B0-----:R-:W-:Y:S02]  /*18990*/  PRMT R0, RZ, 0x7610, R0 ;  /* 0x00007610ff007816 */ /* 0x001fe40000000000 */
[----:B--2---:R-:W-:-:S04]  /*189a0*/  LEA R5, P0, R2, R5, 0x1 ;  /* 0x0000000502057211 */ /* 0x004fc800078008ff */
[----:B---3--:R-:W-:Y:S01]  /*189b0*/  LEA.HI.X R4, R2, R4, R3, 0x1, P0 ;  /* 0x0000000402047211 */ /* 0x008fe200000f0c03 */
[----:B------:R-:W-:Y:S01]  /*189c0*/  IMAD.MOV.U32 R2, RZ, RZ, -0x1 ;  /* 0xffffffffff027424 */ /* 0x000fe200078e00ff */
[----:B------:R0:W-:Y:S01]  /*189d0*/  STL [R1+0x280], R5 ;  /* 0x0002800501007387 */ /* 0x0001e20000100800 */
[----:B------:R-:W-:Y:S01]  /*189e0*/  IMAD.MOV.U32 R3, RZ, RZ, -0x1 ;  /* 0xffffffffff037424 */ /* 0x000fe200078e00ff */
[----:B------:R-:W-:Y:S02]  /*189f0*/  ISETP.GE.U32.AND P0, PT, R5, UR4, PT ;  /* 0x0000000405007c0c */ /* 0x000fe4000bf06070 */
[----:B------:R0:W-:Y:S02]  /*18a00*/  STL [R1+0x27c], R4 ;  /* 0x00027c0401007387 */ /* 0x0001e40000100800 */
[----:B------:R-:W-:Y:S02]  /*18a10*/  ISETP.GE.U32.AND.EX P0, PT, R4, UR5, PT, P0 ;  /* 0x0000000504007c0c */ /* 0x000fe4000bf06100 */
[----:B------:R0:W-:Y:S04]  /*18a20*/  STL [R1+0x284], R6 ;  /* 0x0002840601007387 */ /* 0x0001e80000100800 */
[----:B------:R0:W-:Y:S04]  /*18a30*/  STL [R1+0x278], R2 ;  /* 0x0002780201007387 */ /* 0x0001e80000100800 */
[----:B------:R0:W-:Y:S03]  /*18a40*/  STL [R1+0x288], R3 ;  /* 0x0002880301007387 */ /* 0x0001e60000100800 */
[----:B------:R-:W-:Y:S05]  /*18a50*/  @P0 BRA `(.L_x_422) ;  /* 0x0000000400940947 */ /* 0x000fea0003800000 */
[----:B------:R-:W2:Y:S01]  /*18a60*/  S2UR UR8, SR_CTAID.X ;  /* 0x00000000000879c3 */ /* 0x000ea20000002500 */
[----:B------:R-:W-:Y:S01]  /*18a70*/  ULDC.64 UR4, c[0x0][0x628] ;  /* 0x00018a0000047ab9 */ /* 0x000fe20000000a00 */
[----:B------:R-:W-:Y:S01]  /*18a80*/  ULDC UR6, c[0x0][0x150] ;  /* 0x0000540000067ab9 */ /* 0x000fe20000000800 */
[----:B------:R-:W-:Y:S01]  /*18a90*/  ISETP.NE.U32.AND P0, PT, RZ, UR4, PT ;  /* 0x00000004ff007c0c */ /* 0x000fe2000bf05070 */
[----:B------:R-:W-:Y:S01]  /*18aa0*/  ULDC UR28, c[0x0][0x630] ;  /* 0x00018c00001c7ab9 */ /* 0x000fe20000000800 */
[C---:B------:R-:W-:Y:S01]  /*18ab0*/  R2UR UR36, R5.reuse ;  /* 0x00000000052472ca */ /* 0x040fe200000e0000 */
[----:B------:R-:W-:Y:S01]  /*18ac0*/  ULDC UR38, c[0x0][0x154] ;  /* 0x0000550000267ab9 */ /* 0x000fe20000000800 */
[----:B------:R-:W-:Y:S01]  /*18ad0*/  ISETP.NE.AND.EX P0, PT, RZ, UR5, PT, P0 ;  /* 0x00000005ff007c0c */ /* 0x000fe2000bf05300 */
[----:B------:R-:W3:Y:S01]  /*18ae0*/  S2UR UR41, SR_CTAID.Y ;  /* 0x00000000002979c3 */ /* 0x000ee20000002600 */
[----:B------:R-:W-:Y:S02]  /*18af0*/  R2UR UR37, R4 ;  /* 0x00000000042572ca */ /* 0x000fe400000e0000 */
[----:B------:R-:W-:-:S02]  /*18b00*/  R2UR UR34, R5 ;  /* 0x00000000052272ca */ /* 0x000fc400000e0000 */
[----:B------:R-:W-:Y:S02]  /*18b10*/  R2UR UR35, R4 ;  /* 0x00000000042372ca */ /* 0x000fe400000e0000 */
[----:B--2---:R-:W-:-:S05]  /*18b20*/  I2FP.F32.U32 R0, UR8 ;  /* 0x0000000800007c45 */ /* 0x004fca0008201000 */
[----:B------:R-:W-:-:S04]  /*18b30*/  FMUL R0, R0, UR6 ;  /* 0x0000000600007c20 */ /* 0x000fc80008400000 */
[----:B0-----:R0:W2:Y:S01]  /*18b40*/  F2I.U32.TRUNC.NTZ R2, R0 ;  /* 0x0000000000027305 */ /* 0x0010a2000020f000 */
[----:B---3--:R-:W-:Y:S05]  /*18b50*/  @!P0 BRA `(.L_x_423) ;  /* 0x0000000000308947 */ /* 0x008fea0003800000 */
[----:B------:R-:W-:Y:S01]  /*18b60*/  R2UR UR9, R5 ;  /* 0x00000000050972ca */ /* 0x000fe200000e0000 */
[----:B------:R-:W-:Y:S01]  /*18b70*/  ULDC UR6, c[0x0][0x634] ;  /* 0x00018d0000067ab9 */ /* 0x000fe20000000800 */
[----:B------:R-:W-:-:S11]  /*18b80*/  R2UR UR10, R4 ;  /* 0x00000000040a72ca */ /* 0x000fd600000e0000 */
[----:B------:R-:W-:-:S04]  /*18b90*/  UIADD3 UR6, UP0, UR9, UR6, URZ ;  /* 0x0000000609067290 */ /* 0x000fc8000ff1e03f */
[----:B------:R-:W-:Y:S02]  /*18ba0*/  UIADD3.X UR9, URZ, UR10, URZ, UP0, !UPT ;  /* 0x0000000a3f097290 */ /* 0x000fe400087fe43f */
[----:B------:R-:W-:Y:S02]  /*18bb0*/  UIMAD.WIDE.U32 UR20, UR6, UR4, URZ ;  /* 0x00000004061472a5 */ /* 0x000fe4000f8e003f */
[----:B------:R-:W-:-:S04]  /*18bc0*/  UIMAD.WIDE.U32 UR10, UR9, UR4, URZ ;  /* 0x00000004090a72a5 */ /* 0x000fc8000f8e003f */
[----:B------:R-:W-:-:S04]  /*18bd0*/  UIMAD.WIDE.U32 UR10, UP0, UR6, UR5, UR10 ;  /* 0x00000005060a72a5 */ /* 0x000fc8000f80000a */
[----:B------:R-:W-:Y:S02]  /*18be0*/  UIADD3.X UR35, URZ, URZ, URZ, UP0, !UPT ;  /* 0x0000003f3f237290 */ /* 0x000fe400087fe43f */
[----:B------:R-:W-:Y:S01]  /*18bf0*/  UIADD3 URZ, UP0, UR21, UR10, URZ ;  /* 0x0000000a153f7290 */ /* 0x000fe2000ff1e03f */
[----:B------:R-:W-:-:S03]  /*18c00*/  UMOV UR34, UR11 ;  /* 0x0000000b00227c82 */ /* 0x000fc60008000000 */
[----:B------:R-:W-:-:S12]  /*18c10*/  UIMAD.WIDE.U32.X UR34, UR9, UR5, UR34, UP0 ;  /* 0x00000005092272a5 */ /* 0x000fd800080e0422 */
.L_x_423:
[----:B0-----:R-:W-:Y:S01]  /*18c20*/  I2FP.F32.U32 R0, UR41 ;  /* 0x0000002900007c45 */ /* 0x001fe20008201000 */
[----:B------:R-:W-:Y:S01]  /*18c30*/  USHF.R.U64 UR6, UR34, UR28, UR35 ;  /* 0x0000001c22067299 */ /* 0x000fe20008001223 */
[----:B--2---:R-:W-:Y:S01]  /*18c40*/  R2UR UR21, R2 ;  /* 0x00000000021572ca */ /* 0x004fe200000e0000 */
[----:B------:R-:W-:Y:S02]  /*18c50*/  USHF.R.U32.HI UR4, URZ, UR28, UR35 ;  /* 0x0000001c3f047299 */ /* 0x000fe40008011623 */
[----:B------:R-:W-:Y:S01]  /*18c60*/  FMUL R0, R0, UR38 ;  /* 0x0000002600007c20 */ /* 0x000fe20008400000 */
[----:B------:R-:W-:Y:S01]  /*18c70*/  UIADD3 UR20, UP0, URZ, -UR6, URZ ;  /* 0x800000063f147290 */ /* 0x000fe2000ff1e03f */
[----:B------:R-:W-:Y:S01]  /*18c80*/  UMOV UR10, UR36 ;  /* 0x00000024000a7c82 */ /* 0x000fe20008000000 */
[----:B------:R-:W-:Y:S02]  /*18c90*/  UMOV UR11, UR37 ;  /* 0x00000025000b7c82 */ /* 0x000fe40008000000 */
[----:B------:R-:W-:Y:S01]  /*18ca0*/  UIADD3.X UR9, URZ, ~UR4, URZ, UP0, !UPT ;  /* 0x800000043f097290 */ /* 0x000fe200087fe43f */
[----:B------:R-:W0:Y:S01]  /*18cb0*/  F2I.U32.TRUNC.NTZ R0, R0 ;  /* 0x0000000000007305 */ /* 0x000e22000020f000 */
[----:B------:R-:W-:Y:S01]  /*18cc0*/  ULDC UR44, c[0x0][0x658] ;  /* 0x00019600002c7ab9 */ /* 0x000fe20000000800 */
[----:B------:R-:W-:Y:S01]  /*18cd0*/  ULDC.64 UR4, c[0x0][0x620] ;  /* 0x0001880000047ab9 */ /* 0x000fe20000000a00 */
[----:B------:R-:W-:Y:S01]  /*18ce0*/  UMOV UR35, 0xffffffff ;  /* 0xffffffff00237882 */ /* 0x000fe20000000000 */
[----:B------:R-:W-:-:S02]  /*18cf0*/  UIMAD UR9, UR9, UR4, URZ ;  /* 0x00000004090972a4 */ /* 0x000fc4000f8e023f */
[----:B------:R-:W-:Y:S02]  /*18d00*/  UIMAD.WIDE.U32 UR10, UR20, UR4, UR10 ;  /* 0x00000004140a72a5 */ /* 0x000fe4000f8e000a */
[----:B------:R-:W-:Y:S02]  /*18d10*/  UIMAD UR9, UR20, UR5, UR9 ;  /* 0x00000005140972a4 */ /* 0x000fe4000f8e0209 */
[----:B------:R-:W-:Y:S02]  /*18d20*/  USHF.L.U32 UR37, UR35, UR44, URZ ;  /* 0x0000002c23257299 */ /* 0x000fe4000800063f */
[----:B------:R-:W-:Y:S01]  /*18d30*/  UIADD3 UR9, UR11, UR9, URZ ;  /* 0x000000090b097290 */ /* 0x000fe2000fffe03f */
[----:B------:R-:W-:Y:S01]  /*18d40*/  ULDC UR20, c[0x0][0x618] ;  /* 0x0001860000147ab9 */ /* 0x000fe20000000800 */
[----:B0-----:R-:W-:Y:S01]  /*18d50*/  R2UR UR39, R0 ;  /* 0x00000000002772ca */ /* 0x001fe200000e0000 */
[----:B------:R-:W-:Y:S01]  /*18d60*/  ULDC.64 UR4, c[0x0][0x640] ;  /* 0x0001900000047ab9 */ /* 0x000fe20000000a00 */
[----:B------:R-:W-:Y:S01]  /*18d70*/  USHF.R.U64 UR35, UR10, UR20, UR9 ;  /* 0x000000140a237299 */ /* 0x000fe20008001209 */
[----:B------:R-:W-:Y:S01]  /*18d80*/  ISETP.NE.U32.AND P0, PT, RZ, UR4, PT ;  /* 0x00000004ff007c0c */ /* 0x000fe2000bf05070 */
[----:B------:R-:W-:Y:S01]  /*18d90*/  USHF.R.U32.HI UR9, URZ, UR20, UR9 ;  /* 0x000000143f097299 */ /* 0x000fe20008011609 */
[----:B------:R-:W-:-:S02]  /*18da0*/  ULDC UR42, c[0x0][0x608] ;  /* 0x00018200002a7ab9 */ /* 0x000fc40000000800 */
[----:B------:R-:W-:Y:S01]  /*18db0*/  ISETP.NE.AND.EX P0, PT, RZ, UR5, PT, P0 ;  /* 0x00000005ff007c0c */ /* 0x000fe2000bf05300 */
[----:B------:R-:W-:Y:S02]  /*18dc0*/  USHF.R.U64 UR38, UR35, UR42, UR9 ;  /* 0x0000002a23267299 */ /* 0x000fe40008001209 */
[----:B------:R-:W-:Y:S02]  /*18dd0*/  USHF.R.U32.HI UR9, URZ, UR42, UR9 ;  /* 0x0000002a3f097299 */ /* 0x000fe40008011609 */
[----:B------:R-:W-:Y:S02]  /*18de0*/  UIADD3 UR10, -UR21, URZ, URZ ;  /* 0x0000003f150a7290 */ /* 0x000fe4000fffe13f */
[----:B------:R-:W-:Y:S02]  /*18df0*/  UIADD3 UR43, -UR39, URZ, URZ ;  /* 0x0000003f272b7290 */ /* 0x000fe4000fffe13f */
[----:B------:R-:W-:Y:S01]  /*18e00*/  USHF.R.U64 UR39, UR38, UR44, UR9 ;  /* 0x0000002c26277299 */ /* 0x000fe20008001209 */
[----:B------:R-:W-:Y:S01]  /*18e10*/  UMOV UR36, 0x1 ;  /* 0x0000000100247882 */ /* 0x000fe20000000000 */
[----:B------:R-:W-:Y:S01]  /*18e20*/  ULDC UR40, c[0x0][0x144] ;  /* 0x0000510000287ab9 */ /* 0x000fe20000000800 */
[----:B------:R-:W-:Y:S01]  /*18e30*/  ULDC UR28, c[0x0][0x600] ;  /* 0x00018000001c7ab9 */ /* 0x000fe20000000800 */
[----:B------:R-:W-:-:S02]  /*18e40*/  USHF.L.U32 UR36, UR36, UR44, URZ ;  /* 0x0000002c24247299 */ /* 0x000fc4000800063f */
[----:B------:R-:W-:Y:S02]  /*18e50*/  USHF.R.U32.HI UR21, URZ, UR44, UR9 ;  /* 0x0000002c3f157299 */ /* 0x000fe40008011609 */
[----:B------:R-:W-:Y:S02]  /*18e60*/  UIADD3 UR34, UR28, -0x1, URZ ;  /* 0xffffffff1c227890 */ /* 0x000fe4000fffe03f */
[----:B------:R-:W-:Y:S02]  /*18e70*/  ULOP3.LUT UR37, URZ, UR37, URZ, 0x33, !UPT ;  /* 0x000000253f257292 */ /* 0x000fe4000f8e333f */
[----:B------:R-:W-:Y:S01]  /*18e80*/  UIMAD UR40, UR40, UR10, UR8 ;  /* 0x0000000a282872a4 */ /* 0x000fe2000f8e0208 */
[----:B------:R-:W-:Y:S01]  /*18e90*/  ULDC UR46, c[0x0][0x148] ;  /* 0x00005200002e7ab9 */ /* 0x000fe20000000800 */
[----:B------:R-:W-:Y:S01]  /*18ea0*/  ULDC UR44, c[0x0][0x648] ;  /* 0x00019200002c7ab9 */ /* 0x000fe20000000800 */
[----:B------:R-:W-:Y:S01]  /*18eb0*/  ULDC UR45, c[0x0][0x638] ;  /* 0x00018e00002d7ab9 */ /* 0x000fe20000000800 */
[----:B------:R-:W-:Y:S01]  /*18ec0*/  UMOV UR20, UR39 ;  /* 0x0000002700147c82 */ /* 0x000fe20008000000 */
[----:B------:R-:W-:Y:S07]  /*18ed0*/  @!P0 BRA `(.L_x_424) ;  /* 0x0000000000288947 */ /* 0x000fee0003800000 */
        /* <DEDUP_REMOVED lines=10> */
.L_x_424:
[----:B------:R-:W-:Y:S01]  /*18f80*/  USHF.R.U64 UR4, UR20, UR44, UR21 ;  /* 0x0000002c14047299 */ /* 0x000fe20008001215 */
[----:B------:R-:W-:Y:S01]  /*18f90*/  IMAD.U32 R4, RZ, RZ, UR6 ;  /* 0x00000006ff047e24 */ /* 0x000fe2000f8e00ff */
[----:B------:R-:W-:Y:S01]  /*18fa0*/  ULOP3.LUT UR37, UR38, UR37, URZ, 0xc0, !UPT ;  /* 0x0000002526257292 */ /* 0x000fe2000f8ec03f */
[----:B------:R-:W-:Y:S01]  /*18fb0*/  IMAD.MOV.U32 R0, RZ, RZ, 0x1 ;  /* 0x00000001ff007424 */ /* 0x000fe200078e00ff */
[----:B------:R-:W-:Y:S02]  /*18fc0*/  UIADD3 UR5, -UR4, URZ, URZ ;  /* 0x0000003f04057290 */ /* 0x000fe4000fffe13f */
[----:B------:R-:W-:Y:S01]  /*18fd0*/  @UP2 UIMAD UR40, UR46, UR43, UR41 ;  /* 0x0000002b2e2822a4 */ /* 0x000fe2000f8e0229 */
        /* <DEDUP_REMOVED lines=13> */
.L_x_422:
[----:B------:R-:W-:Y:S01]  /*190b0*/  UIADD3 UR15, UR31, UR15, URZ ;  /* 0x0000000f1f0f7290 */ /* 0x000fe2000fffe03f */
[----:B------:R-:W-:Y:S01]  /*190c0*/  LOP3.LUT P0, RZ, R0, 0xff, RZ, 0xc0, !PT ;  /* 0x000000ff00ff7812 */ /* 0x000fe2000780c0ff */
[----:B------:R-:W-:Y:S02]  /*190d0*/  ULOP3.LUT UR29, UR29, 0x1, URZ, 0x3c, !UPT ;  /* 0x000000011d1d7892 */ /* 0x000fe4000f8e3c3f */
[----:B------:R-:W-:Y:S02]  /*190e0*/  USHF.R.U32.HI UR4, URZ, 0x4, UR15 ;  /* 0x000000043f047899 */ /* 0x000fe4000801160f */
[----:B------:R-:W-:Y:S02]  /*190f0*/  UISETP.GT.U32.AND UP0, UPT, UR15, 0xf, UPT ;  /* 0x0000000f0f00788c */ /* 0x000fe4000bf04070 */
[----:B------:R-:W-:Y:S02]  /*19100*/  ULOP3.LUT UR4, UR4, 0x1, URZ, 0xc0, !UPT ;  /* 0x0000000104047892 */ /* 0x000fe4000f8ec03f */
[----:B------:R-:W-:-:S02]  /*19110*/  UISETP.LT.U32.AND UP0, UPT, UR31, 0x10, UP0 ;  /* 0x000000101f00788c */ /* 0x000fc40008701070 */
[----:B------:R-:W-:Y:S02]  /*19120*/  UISETP.NE.U32.AND UP1, UPT, UR4, 0x1, UPT ;  /* 0x000000010400788c */ /* 0x000fe4000bf25070 */
[----:B------:R-:W-:Y:S02]  /*19130*/  USEL UR5, URZ, 0x1, !UP0 ;  /* 0x000000013f057887 */ /* 0x000fe4000c000000 */
[----:B------:R-:W-:Y:S02]  /*19140*/  UISETP.GT.U32.AND UP1, UPT, UR31, 0xf, !UP1 ;  /* 0x0000000f1f00788c */ /* 0x000fe4000cf24070 */
[----:B------:R-:W-:Y:S02]  /*19150*/  ULOP3.LUT UR15, UR15, 0xf, URZ, 0xc0, !UPT ;  /* 0x0000000f0f0f7892 */ /* 0x000fe4000f8ec03f */
[----:B------:R-:W-:-:S04]  /*19160*/  USEL UR4, URZ, 0x1, !UP1 ;  /* 0x000000013f047887 */ /* 0x000fc8000c800000 */
[----:B------:R-:W-:Y:S01]  /*19170*/  ULOP3.LUT UR17, UR4, UR17, UR5, 0x96, !UPT ;  /* 0x0000001104117292 */ /* 0x000fe2000f8e9605 */
[----:B------:R-:W-:Y:S11]  /*19180*/  @P0 BRA `(.L_x_425) ;  /* 0xfffffe8400880947 */ /* 0x000ff6000383ffff */
[----:B------:R-:W-:Y:S05]  /*19190*/  EXIT ;  /* 0x000000000000794d */ /* 0x000fea0003800000 */
.L_x_13:
[----:B------:R-:W-:-:S08]  /*191a0*/  ISETP.NE.AND P0, PT, RZ, UR8, PT ;  /* 0x00000008ff007c0c */ /* 0x000fd0000bf05270 */
[----:B01----:R-:W0:-:S00]  /*191b0*/  USETMAXREG.DEALLOC.CTAPOOL 0x28 ;  /* 0x00000028000079c8 */ /* 0x003e0000080e0500 */
[----:B------:R-:W-:Y:S05]  /*191c0*/  @P0 EXIT ;  /* 0x000000000000094d */ /* 0x000fea0003800000 */
[----:B0-----:R-:W-:Y:S01]  /*191d0*/  LOP3.LUT P0, RZ, R3, 0xff, RZ, 0xc0, !PT ;  /* 0x000000ff03ff7812 */ /* 0x001fe2000780c0ff */
[----:B------:R-:W-:Y:S02]  /*191e0*/  IMAD.MOV.U32 R9, RZ, RZ, 0x1 ;  /* 0x00000001ff097424 */ /* 0x000fe400078e00ff */
[----:B------:R-:W-:-:S10]  /*191f0*/  IMAD.MOV.U32 R8, RZ, RZ, RZ ;  /* 0x000000ffff087224 */ /* 0x000fd400078e00ff */
[----:B------:R-:W-:Y:S05]  /*19200*/  @!P0 BRA `(.L_x_426) ;  /* 0x0000000c00508947 */ /* 0x000fea0003800000 */
[----:B------:R-:W-:Y:S01]  /*19210*/  LOP3.LUT P0, RZ, R2, 0x1f, RZ, 0xc0, !PT ;  /* 0x0000001f02ff7812 */ /* 0x000fe2000780c0ff */
[----:B------:R-:W-:Y:S01]  /*19220*/  ULDC UR5, c[0x0][0x658] ;  /* 0x0001960000057ab9 */ /* 0x000fe20000000800 */
[----:B------:R-:W-:Y:S01]  /*19230*/  UMOV UR6, 0xffffffff ;  /* 0xffffffff00067882 */ /* 0x000fe20000000000 */
[----:B------:R-:W-:Y:S01]  /*19240*/  BSSY B0, `(.L_x_426) ;  /* 0x00000d0000007945 */ /* 0x000fe20003800000 */
[----:B------:R-:W-:Y:S01]  /*19250*/  USHF.L.U32 UR6, UR6, UR5, URZ ;  /* 0x0000000506067299 */ /* 0x000fe2000800063f */
[C---:B------:R-:W-:Y:S01]  /*19260*/  ISETP.NE.AND P3, PT, R0.reuse, RZ, PT ;  /* 0x000000ff0000720c */ /* 0x040fe20003f65270 */
[----:B------:R-:W-:Y:S01]  /*19270*/  IMAD.MOV.U32 R9, RZ, RZ, 0x1 ;  /* 0x00000001ff097424 */ /* 0x000fe200078e00ff */
[----:B------:R-:W-:Y:S01]  /*19280*/  ISETP.NE.OR P0, PT, R0, RZ, !P0 ;  /* 0x000000ff0000720c */ /* 0x000fe20004705670 */
[----:B------:R-:W-:Y:S01]  /*19290*/  IMAD.MOV.U32 R0, RZ, RZ, 0x1 ;  /* 0x00000001ff007424 */ /* 0x000fe200078e00ff */
[----:B------:R-:W-:Y:S01]  /*192a0*/  ULDC UR4, c[0x0][0x600] ;  /* 0x0001800000047ab9 */ /* 0x000fe20000000800 */
[----:B------:R-:W-:Y:S01]  /*192b0*/  IMAD.MOV.U32 R8, RZ, RZ, RZ ;  /* 0x000000ffff087224 */ /* 0x000fe200078e00ff */
[----:B------:R-:W-:Y:S01]  /*192c0*/  UMOV UR8, 0x1 ;  /* 0x0000000100087882 */ /* 0x000fe20000000000 */
[----:B------:R-:W-:-:S02]  /*192d0*/  UIADD3 UR27, UR14, 0x1, URZ ;  /* 0x000000010e1b7890 */ /* 0x000fc4000fffe03f */
[----:B------:R-:W-:Y:S02]  /*192e0*/  ULOP3.LUT UR26, UR13, 0x2, URZ, 0xfc, !UPT ;  /* 0x000000020d1a7892 */ /* 0x000fe4000f8efc3f */
[----:B------:R-:W-:Y:S02]  /*192f0*/  UIADD3 UR4, UR4, -0x1, URZ ;  /* 0xffffffff04047890 */ /* 0x000fe4000fffe03f */
[----:B------:R-:W-:Y:S02]  /*19300*/  USHF.L.U32 UR5, UR8, UR5, URZ ;  /* 0x0000000508057299 */ /* 0x000fe4000800063f */
[----:B------:R-:W-:Y:S01]  /*19310*/  ULOP3.LUT UR6, URZ, UR6, URZ, 0x33, !UPT ;  /* 0x000000063f067292 */ /* 0x000fe2000f8e333f */
[----:B------:R-:W-:-:S11]  /*19320*/  ULDC.64 UR24, c[0x0][0x198] ;  /* 0x0000660000187ab9 */ /* 0x000fd60000000a00 */
.L_x_438:
[----:B------:R-:W-:-:S03]  /*19330*/  UMOV UR8, 0xffffffff ;  /* 0xffffffff00087882 */ /* 0x000fc60000000000 */
[----:B01----:R-:W-:Y:S05]  /*19340*/  BRA.DIV UR8, `(.L_x_427) ;  /* 0x0000001608dc7947 */ /* 0x003fea000b800000 */
[----:B------:R-:W-:-:S13]  /*19350*/  ELECT P1, URZ, PT ;  /* 0x00000000003f782f */ /* 0x000fda0003820000 */
.L_x_463:
[----:B------:R-:W0:Y:S01]  /*19360*/  LDC R2, c[0x0][0x28c] ;  /* 0x0000a300ff027b82 */ /* 0x000e220000000800 */
[----:B------:R-:W-:Y:S01]  /*19370*/  BSSY B1, `(.L_x_428) ;  /* 0x000003b000017945 */ /* 0x000fe20003800000 */
[----:B0-----:R-:W-:-:S13]  /*19380*/  ISETP.LT.OR P1, PT, R2, 0x1, !P1 ;  /* 0x000000010200780c */ /* 0x001fda0004f21670 */
[----:B------:R-:W-:Y:S05]  /*19390*/  @P1 BRA `(.L_x_429) ;  /* 0x0000000000e01947 */ /* 0x000fea0003800000 */
[----:B------:R-:W2:Y:S04]  /*193a0*/  LDL.LU R4, [R1+0x288] ;  /* 0x0002880001047983 */ /* 0x000ea80000300800 */
[----:B------:R-:W3:Y:S01]  /*193b0*/  LDL.LU R3, [R1+0x284] ;  /* 0x0002840001037983 */ /* 0x000ee20000300800 */
[----:B------:R-:W-:Y:S02]  /*193c0*/  IMAD.MOV.U32 R12, RZ, RZ, RZ ;  /* 0x000000ffff0c7224 */ /* 0x000fe400078e00ff */
[----:B------:R-:W-:Y:S02]  /*193d0*/  IMAD.U32 R13, RZ, RZ, UR27 ;  /* 0x0000001bff0d7e24 */ /* 0x000fe4000f8e00ff */
[----:B------:R-:W-:Y:S02]  /*193e0*/  IMAD.MOV.U32 R2, RZ, RZ, R9 ;  /* 0x000000ffff027224 */ /* 0x000fe400078e0009 */
[----:B--2---:R-:W-:-:S02]  /*193f0*/  IMAD R6, R4, 0x180, RZ ;  /* 0x0000018004067824 */ /* 0x004fc400078e02ff */
[----:B---3--:R-:W-:Y:S02]  /*19400*/  IMAD.SHL.U32 R7, R3, 0x40, RZ ;  /* 0x0000004003077824 */ /* 0x008fe400078e00ff */
[----:B------:R-:W-:-:S07]  /*19410*/  IMAD.MOV.U32 R3, RZ, RZ, R8 ;  /* 0x000000ffff037224 */ /* 0x000fce00078e0008 */
.L_x_433:
[----:B------:R-:W0:Y:S01]  /*19420*/  S2R R5, SR_CgaCtaId ;  /* 0x0000000000057919 */ /* 0x000e220000008800 */
[----:B------:R-:W-:-:S04]  /*19430*/  MOV R4, 0x400 ;  /* 0x0000040000047802 */ /* 0x000fc80000000f00 */
[----:B0-----:R-:W-:Y:S02]  /*19440*/  LEA R10, R5, R4, 0x18 ;  /* 0x00000004050a7211 */ /* 0x001fe400078ec0ff */
[----:B------:R-:W-:Y:S01]  /*19450*/  SHF.L.U32 R4, R2, 0x1f, RZ ;  /* 0x0000001f02047819 */ /* 0x000fe200000006ff */
[----:B------:R-:W0:Y:S02]  /*19460*/  @!P3 LDC R5, c[0x0][0x500] ;  /* 0x00014000ff05bb82 */ /* 0x000e240000000800 */
[----:B------:R-:W-:-:S04]  /*19470*/  IMAD R11, R3, 0x8, R10 ;  /* 0x00000008030b7824 */ /* 0x000fc800078e020a */
[----:B------:R-:W1:Y:S02]  /*19480*/  SYNCS.PHASECHK.TRANS64.TRYWAIT P1, [R11+URZ+0x80], R4 ;  /* 0x000080040b0075a7 */ /* 0x000e64000802017f */
[----:B-1----:R-:W-:Y:S05]  /*19490*/  @!P1 BRA `(.L_x_430) ;  /* 0x0000001400a89947 */ /* 0x002fea0003800000 */
.L_x_464:
[----:B------:R-:W-:Y:S01]  /*194a0*/  UPRMT UR8, UR26, 0x9910, URZ ;  /* 0x000099101a087896 */ /* 0x000fe2000800003f */
[----:B0-----:R0:W-:Y:S03]  /*194b0*/  @!P3 SYNCS.ARRIVE.TRANS64 RZ, [R11+URZ], R5 ;  /* 0x000000050bffb9a7 */ /* 0x0011e6000800003f */
[----:B------:R-:W-:-:S06]  /*194c0*/  UISETP.NE.AND UP0, UPT, UR8, 0x2, UPT ;  /* 0x000000020800788c */ /* 0x000fcc000bf05270 */
[----:B------:R-:W-:-:S13]  /*194d0*/  PLOP3.LUT P1, PT, PT, PT, UP0, 0x80, 0x0 ;  /* 0x000000000000781c */ /* 0x000fda0003f2f008 */
[----:B0-----:R-:W-:Y:S05]  /*194e0*/  @P1 BRA `(.L_x_431) ;  /* 0x0000000000041947 */ /* 0x001fea0003800000 */
[----:B------:R-:W-:Y:S01]  /*194f0*/  BPT.TRAP 0x1 ;  /* 0x000000040000795c */ /* 0x000fe20000300000 */
.L_x_431:
[----:B------:R-:W-:Y:S05]  /*19500*/  @P0 BRA `(.L_x_432) ;  /* 0x0000000000040947 */ /* 0x000fea0003800000 */
[----:B------:R-:W-:Y:S01]  /*19510*/  BPT.TRAP 0x1 ;  /* 0x000000040000795c */ /* 0x000fe20000300000 */
.L_x_432:
[----:B------:R-:W2:Y:S01]  /*19520*/  LDL R5, [R1+0x278] ;  /* 0x0002780001057983 */ /* 0x000ea20000100800 */
[--C-:B-1----:R-:W-:Y:S01]  /*19530*/  IMAD R4, R3, 0x800, R10.reuse ;  /* 0x0000080003047824 */ /* 0x102fe200078e020a */
[----:B------:R-:W-:Y:S01]  /*19540*/  R2UR UR20, R7 ;  /* 0x00000000071472ca */ /* 0x000fe200000e0000 */
[----:B------:R-:W-:Y:S01]  /*19550*/  IMAD R10, R3, 0x3000, R10 ;  /* 0x00003000030a7824 */ /* 0x000fe200078e020a */
[----:B------:R-:W-:Y:S01]  /*19560*/  R2UR UR9, R11 ;  /* 0x000000000b0972ca */ /* 0x000fe200000e0000 */
[----:B------:R-:W-:Y:S01]  /*19570*/  VIADD R13, R13, 0xffffffff ;  /* 0xffffffff0d0d7836 */ /* 0x000fe20000000000 */
[----:B------:R-:W-:Y:S01]  /*19580*/  R2UR UR8, R4 ;  /* 0x00000000040872ca */ /* 0x000fe200000e0000 */
[----:B------:R-:W-:Y:S01]  /*19590*/  UIADD3 UR16, UP0, UR24, 0xf0, URZ ;  /* 0x000000f018107890 */ /* 0x000fe2000ff1e03f */
[----:B------:R-:W-:Y:S01]  /*195a0*/  R2UR UR11, R10 ;  /* 0x000000000a0b72ca */ /* 0x000fe200000e0000 */
[----:B------:R-:W-:Y:S01]  /*195b0*/  UIADD3 UR28, UP1, UR24, 0x1f0, URZ ;  /* 0x000001f0181c7890 */ /* 0x000fe2000ff3e03f */
[----:B------:R-:W-:Y:S01]  /*195c0*/  R2UR UR10, R12 ;  /* 0x000000000c0a72ca */ /* 0x000fe200000e0000 */
[----:B------:R-:W-:Y:S01]  /*195d0*/  UIADD3.X UR17, URZ, UR25, URZ, UP0, !UPT ;  /* 0x000000193f117290 */ /* 0x000fe200087fe43f */
[----:B------:R-:W-:Y:S01]  /*195e0*/  R2UR UR21, R6 ;  /* 0x00000000061572ca */ /* 0x000fe200000e0000 */
[----:B------:R-:W-:Y:S01]  /*195f0*/  VIADD R3, R3, 0x1 ;  /* 0x0000000103037836 */ /* 0x000fe20000000000 */
[----:B------:R-:W-:Y:S01]  /*19600*/  ISETP.GT.AND P2, PT, R13, 0x1, PT ;  /* 0x000000010d00780c */ /* 0x000fe20003f44270 */
[----:B------:R-:W-:Y:S01]  /*19610*/  UIADD3.X UR29, URZ, UR25, URZ, UP1, !UPT ;  /* 0x000000193f1d7290 */ /* 0x000fe20008ffe43f */
[----:B------:R-:W-:Y:S01]  /*19620*/  VIADD R12, R12, 0x20 ;  /* 0x000000200c0c7836 */ /* 0x000fe20000000000 */
[----:B------:R-:W-:Y:S01]  /*19630*/  UMOV UR18, 0x0 ;  /* 0x0000000000127882 */ /* 0x000fe20000000000 */
[----:B------:R-:W-:Y:S01]  /*19640*/  UMOV UR19, 0x10000000 ;  /* 0x1000000000137882 */ /* 0x000fe20000000000 */
[----:B------:R-:W-:Y:S01]  /*19650*/  UIADD3 UR8, UR8, 0x200, URZ ;  /* 0x0000020008087890 */ /* 0x000fe2000fffe03f */
[----:B------:R-:W-:Y:S01]  /*19660*/  ISETP.NE.AND P1, PT, R3, 0x10, PT ;  /* 0x000000100300780c */ /* 0x000fe20003f25270 */
[----:B------:R-:W-:-:S03]  /*19670*/  UIADD3 UR15, UR11, 0x8200, URZ ;  /* 0x000082000b0f7890 */ /* 0x000fc6000fffe03f */
[----:B------:R-:W-:Y:S01]  /*19680*/  UMOV UR11, UR20 ;  /* 0x00000014000b7c82 */ /* 0x000fe20008000000 */
[----:B------:R-:W-:Y:S02]  /*19690*/  SEL R3, R3, RZ, P1 ;  /* 0x000000ff03037207 */ /* 0x000fe40000800000 */
[----:B--2---:R-:W-:Y:S02]  /*196a0*/  R2UR UR12, R5 ;  /* 0x00000000050c72ca */ /* 0x004fe400000e0000 */
[----:B------:R-:W-:-:S04]  /*196b0*/  SEL R5, RZ, 0x1, P1 ;  /* 0x00000001ff057807 */ /* 0x000fc80000800000 */
[----:B------:R-:W-:-:S07]  /*196c0*/  LOP3.LUT R2, R2, R5, RZ, 0x3c, !PT ;  /* 0x0000000502027212 */ /* 0x000fce00078e3cff */
[----:B------:R0:W-:Y:S02]  /*196d0*/  UTMALDG.3D [UR8], [UR16], desc[UR18] ;  /* 0x00001208100075b4 */ /* 0x0001e40008011000 */
[----:B0-----:R-:W-:Y:S01]  /*196e0*/  UMOV UR8, UR15 ;  /* 0x0000000f00087c82 */ /* 0x001fe20008000000 */
[----:B------:R-:W-:Y:S02]  /*196f0*/  UMOV UR11, UR21 ;  /* 0x00000015000b7c82 */ /* 0x000fe40008000000 */
[----:B------:R0:W-:Y:S02]  /*19700*/  UTMALDG.3D [UR8], [UR28], desc[UR18] ;  /* 0x000012081c0075b4 */ /* 0x0001e40008011000 */
[----:B0-----:R-:W-:Y:S05]  /*19710*/  @P2 BRA `(.L_x_433) ;  /* 0xfffffffc00402947 */ /* 0x001fea000383ffff */
.L_x_429:
[----:B------:R-:W-:Y:S05]  /*19720*/  BSYNC B1 ;  /* 0x0000000000017941 */ /* 0x000fea0003800000 */
.L_x_428:
[----:B------:R-:W2:Y:S01]  /*19730*/  LDL.LU R15, [R1+0x27c] ;  /* 0x00027c00010f7983 */ /* 0x000ea20000300800 */
[----:B------:R-:W-:Y:S01]  /*19740*/  LOP3.LUT P4, RZ, R0, 0xff, RZ, 0xc0, !PT ;  /* 0x000000ff00ff7812 */ /* 0x000fe2000788c0ff */
[----:B------:R-:W-:Y:S01]  /*19750*/  VIADD R8, R8, UR14 ;  /* 0x0000000e08087c36 */ /* 0x000fe20008000000 */
[----:B------:R-:W-:Y:S01]  /*19760*/  ULDC.64 UR8, c[0x0][0x650] ;  /* 0x0001940000087ab9 */ /* 0x000fe20000000a00 */
[----:B------:R-:W3:Y:S01]  /*19770*/  LDL.LU R14, [R1+0x280] ;  /* 0x00028000010e7983 */ /* 0x000ee20000300800 */
[----:B------:R-:W-:Y:S01]  /*19780*/  IMAD.MOV.U32 R5, RZ, RZ, -0x1 ;  /* 0xffffffffff057424 */ /* 0x000fe200078e00ff */
[----:B------:R-:W-:Y:S01]  /*19790*/  BSSY B1, `(.L_x_434) ;  /* 0x0000078000017945 */ /* 0x000fe20003800000 */
[----:B------:R-:W-:Y:S01]  /*197a0*/  SHF.R.U32.HI R0, RZ, 0x4, R8 ;  /* 0x00000004ff007819 */ /* 0x000fe20000011608 */
[----:B------:R-:W-:Y:S01]  /*197b0*/  IMAD.MOV.U32 R4, RZ, RZ, -0x1 ;  /* 0xffffffffff047424 */ /* 0x000fe200078e00ff */
[----:B------:R-:W-:Y:S02]  /*197c0*/  ISETP.GT.U32.AND P1, PT, R8, 0xf, PT ;  /* 0x0000000f0800780c */ /* 0x000fe40003f24070 */
[----:B------:R-:W-:-:S02]  /*197d0*/  LOP3.LUT R0, R0, 0x1, RZ, 0xc0, !PT ;  /* 0x0000000100007812 */ /* 0x000fc400078ec0ff */
[----:B------:R-:W-:Y:S01]  /*197e0*/  LOP3.LUT R8, R8, 0xf, RZ, 0xc0, !PT ;  /* 0x0000000f08087812 */ /* 0x000fe200078ec0ff */
[----:B------:R-:W0:Y:S01]  /*197f0*/  @P4 S2R R3, SR_CgaCtaId ;  /* 0x0000000000034919 */ /* 0x000e220000008800 */
[----:B------:R-:W-:Y:S02]  /*19800*/  @P4 MOV R2, 0x400 ;  /* 0x0000040000024802 */ /* 0x000fe40000000f00 */
[----:B------:R-:W-:Y:S02]  /*19810*/  ISETP.NE.U32.AND P2, PT, R0, 0x1, PT ;  /* 0x000000010000780c */ /* 0x000fe40003f45070 */
[----:B0-----:R-:W-:Y:S01]  /*19820*/  @P4 LEA R2, R3, R2, 0x18 ;  /* 0x0000000203024211 */ /* 0x001fe200078ec0ff */
[----:B------:R-:W-:-:S03]  /*19830*/  IMAD.U32 R3, RZ, RZ, UR14 ;  /* 0x0000000eff037e24 */ /* 0x000fc6000f8e00ff */
[----:B------:R0:W-:Y:S02]  /*19840*/  @P4 SYNCS.ARRIVE.TRANS64.A1T0 RZ, [R2+URZ+0x138], RZ ;  /* 0x000138ff02ff49a7 */ /* 0x0001e4000810003f */
[C---:B------:R-:W-:Y:S02]  /*19850*/  ISETP.LT.U32.AND P1, PT, R3.reuse, 0x10, P1 ;  /* 0x000000100300780c */ /* 0x040fe40000f21070 */
[----:B------:R-:W-:Y:S01]  /*19860*/  ISETP.GT.U32.AND P2, PT, R3, 0xf, !P2 ;  /* 0x0000000f0300780c */ /* 0x000fe20005744070 */
[----:B------:R-:W-:Y:S01]  /*19870*/  IMAD.MOV.U32 R3, RZ, RZ, -0x1 ;  /* 0xffffffffff037424 */ /* 0x000fe200078e00ff */
[----:B------:R-:W-:Y:S02]  /*19880*/  SEL R0, RZ, 0x1, !P1 ;  /* 0x00000001ff007807 */ /* 0x000fe40004800000 */
[----:B0-----:R-:W-:-:S04]  /*19890*/  SEL R2, RZ, 0x1, !P2 ;  /* 0x00000001ff027807 */ /* 0x001fc80005000000 */
[----:B------:R-:W-:Y:S02]  /*198a0*/  LOP3.LUT R9, R2, R9, R0, 0x96, !PT ;  /* 0x0000000902097212 */ /* 0x000fe400078e9600 */
[----:B------:R-:W-:Y:S02]  /*198b0*/  PRMT R2, RZ, 0x7610, R2 ;  /* 0x00007610ff027816 */ /* 0x000fe40000000002 */
[----:B------:R-:W-:Y:S02]  /*198c0*/  PRMT R0, RZ, 0x7610, R0 ;  /* 0x00007610ff007816 */ /* 0x000fe40000000000 */
[----:B---3--:R-:W-:-:S04]  /*198d0*/  IADD3 R14, P4, R14, UR22, RZ ;  /* 0x000000160e0e7c10 */ /* 0x008fc8000ff9e0ff */
[----:B--2---:R-:W-:Y:S01]  /*198e0*/  IADD3.X R15, R15, UR7, RZ, P4, !PT ;  /* 0x000000070f0f7c10 */ /* 0x004fe2000a7fe4ff */
[----:B------:R0:W-:Y:S01]  /*198f0*/  STL [R1+0x280], R14 ;  /* 0x0002800e01007387 */ /* 0x0001e20000100800 */
[----:B------:R-:W-:-:S03]  /*19900*/  ISETP.GE.U32.AND P4, PT, R14, UR8, PT ;  /* 0x000000080e007c0c */ /* 0x000fc6000bf86070 */
[----:B------:R0:W-:Y:S01]  /*19910*/  STL [R1+0x27c], R15 ;  /* 0x00027c0f01007387 */ /* 0x0001e20000100800 */
[----:B------:R-:W-:-:S03]  /*19920*/  ISETP.GE.U32.AND.EX P1, PT, R15, UR9, PT, P4 ;  /* 0x000000090f007c0c */ /* 0x000fc6000bf26140 */
[----:B------:R0:W-:Y:S04]  /*19930*/  STL [R1+0x284], R5 ;  /* 0x0002840501007387 */ /* 0x0001e80000100800 */
[----:B------:R0:W-:Y:S04]  /*19940*/  STL [R1+0x288], R4 ;  /* 0x0002880401007387 */ /* 0x0001e80000100800 */
[----:B------:R0:W-:Y:S02]  /*19950*/  STL [R1+0x278], R3 ;  /* 0x0002780301007387 */ /* 0x0001e40000100800 */
[----:B------:R-:W-:Y:S05]  /*19960*/  @P1 BRA `(.L_x_435) ;  /* 0x0000000400681947 */ /* 0x000fea0003800000 */
[----:B------:R-:W0:Y:S01]  /*19970*/  S2UR UR8, SR_CTAID.X ;  /* 0x00000000000879c3 */ /* 0x000e220000002500 */
[----:B------:R-:W-:Y:S01]  /*19980*/  ULDC.64 UR10, c[0x0][0x628] ;  /* 0x00018a00000a7ab9 */ /* 0x000fe20000000a00 */
[----:B------:R-:W-:Y:S01]  /*19990*/  ULDC UR9, c[0x0][0x150] ;  /* 0x0000540000097ab9 */ /* 0x000fe20000000800 */
[----:B------:R-:W-:Y:S01]  /*199a0*/  ISETP.NE.U32.AND P1, PT, RZ, UR10, PT ;  /* 0x0000000aff007c0c */ /* 0x000fe2000bf25070 */
[----:B------:R-:W-:Y:S01]  /*199b0*/  ULDC UR12, c[0x0][0x630] ;  /* 0x00018c00000c7ab9 */ /* 0x000fe20000000800 */
[----:B------:R-:W-:Y:S01]  /*199c0*/  ULDC UR16, c[0x0][0x154] ;  /* 0x0000550000107ab9 */ /* 0x000fe20000000800 */
[----:B------:R-:W-:Y:S01]  /*199d0*/  IMAD.MOV.U32 R2, RZ, RZ, R14 ;  /* 0x000000ffff027224 */ /* 0x000fe200078e000e */
[----:B------:R-:W-:Y:S01]  /*199e0*/  ISETP.NE.AND.EX P1, PT, RZ, UR11, PT, P1 ;  /* 0x0000000bff007c0c */ /* 0x000fe2000bf25310 */
[----:B------:R-:W1:Y:S01]  /*199f0*/  S2UR UR15, SR_CTAID.Y ;  /* 0x00000000000f79c3 */ /* 0x000e620000002600 */
[----:B0-----:R-:W-:-:S05]  /*19a00*/  I2FP.F32.U32 R3, UR8 ;  /* 0x0000000800037c45 */ /* 0x001fca0008201000 */
[----:B------:R-:W-:Y:S01]  /*19a10*/  FMUL R12, R3, UR9 ;  /* 0x00000009030c7c20 */ /* 0x000fe20008400000 */
[----:B------:R-:W-:-:S05]  /*19a20*/  IMAD.MOV.U32 R3, RZ, RZ, R15 ;  /* 0x000000ffff037224 */ /* 0x000fca00078e000f */
[----:B------:R-:W-:Y:S05]  /*19a30*/  @!P1 BRA `(.L_x_436) ;  /* 0x0000000000289947 */ /* 0x000fea0003800000 */
[----:B------:R-:W-:Y:S02]  /*19a40*/  ULDC UR9, c[0x0][0x634] ;  /* 0x00018d0000097ab9 */ /* 0x000fe40000000800 */
[----:B------:R-:W-:-:S05]  /*19a50*/  IADD3 R7, P1, R14, UR9, RZ ;  /* 0x000000090e077c10 */ /* 0x000fca000ff3e0ff */
[----:B------:R-:W-:-:S04]  /*19a60*/  IMAD.X R11, RZ, RZ, R15, P1 ;  /* 0x000000ffff0b7224 */ /* 0x000fc800008e060f */
[----:B------:R-:W-:-:S04]  /*19a70*/  IMAD.WIDE.U32 R4, R11, UR10, RZ ;  /* 0x0000000a0b047c25 */ /* 0x000fc8000f8e00ff */
[----:B------:R-:W-:-:S04]  /*19a80*/  IMAD.WIDE.U32 R4, P1, R7, UR11, R4 ;  /* 0x0000000b07047c25 */ /* 0x000fc8000f820004 */
[----:B------:R-:W-:-:S04]  /*19a90*/  IMAD.WIDE.U32 R6, R7, UR10, RZ ;  /* 0x0000000a07067c25 */ /* 0x000fc8000f8e00ff */
[----:B------:R-:W-:Y:S01]  /*19aa0*/  IMAD.X R3, RZ, RZ, RZ, P1 ;  /* 0x000000ffff037224 */ /* 0x000fe200008e06ff */
[----:B------:R-:W-:Y:S01]  /*19ab0*/  IADD3 RZ, P1, R7, R4, RZ ;  /* 0x0000000407ff7210 */ /* 0x000fe20007f3e0ff */
[----:B------:R-:W-:-:S04]  /*19ac0*/  IMAD.MOV.U32 R2, RZ, RZ, R5 ;  /* 0x000000ffff027224 */ /* 0x000fc800078e0005 */
[----:B------:R-:W-:-:S08]  /*19ad0*/  IMAD.WIDE.U32.X R2, R11, UR11, R2, P1 ;  /* 0x0000000b0b027c25 */ /* 0x000fd000088e0402 */
.L_x_436:
[--C-:B------:R-:W-:Y:S01]  /*19ae0*/  SHF.R.U64 R10, R2, UR12, R3.reuse ;  /* 0x0000000c020a7c19 */ /* 0x100fe20008001203 */
[----:B------:R-:W0:Y:S01]  /*19af0*/  F2I.U32.TRUNC.NTZ R12, R12 ;  /* 0x0000000c000c7305 */ /* 0x000e22000020f000 */
[----:B------:R-:W-:Y:S01]  /*19b00*/  SHF.R.U32.HI R2, RZ, UR12, R3 ;  /* 0x0000000cff027c19 */ /* 0x000fe20008011603 */
[----:B------:R-:W-:Y:S01]  /*19b10*/  ULDC.64 UR10, c[0x0][0x620] ;  /* 0x00018800000a7ab9 */ /* 0x000fe20000000a00 */
[----:B------:R-:W-:Y:S01]  /*19b20*/  IADD3 R5, P1, RZ, -R10, RZ ;  /* 0x8000000aff057210 */ /* 0x000fe20007f3e0ff */
[----:B------:R-:W-:Y:S01]  /*19b30*/  IMAD.MOV.U32 R3, RZ, RZ, R15 ;  /* 0x000000ffff037224 */ /* 0x000fe200078e000f */
[----:B-1----:R-:W-:Y:S01]  /*19b40*/  I2FP.F32.U32 R4, UR15 ;  /* 0x0000000f00047c45 */ /* 0x002fe20008201000 */
[----:B------:R-:W-:Y:S01]  /*19b50*/  ULDC UR12, c[0x0][0x658] ;  /* 0x00019600000c7ab9 */ /* 0x000fe20000000800 */
[----:B------:R-:W-:Y:S01]  /*19b60*/  ULDC UR18, c[0x0][0x648] ;  /* 0x0001920000127ab9 */ /* 0x000fe20000000800 */
[----:B------:R-:W-:Y:S02]  /*19b70*/  IMAD.X R2, RZ, RZ, ~R2, P1 ;  /* 0x000000ffff027224 */ /* 0x000fe400008e0e02 */
[----:B------:R-:W-:Y:S01]  /*19b80*/  FMUL R6, R4, UR16 ;  /* 0x0000001004067c20 */ /* 0x000fe20008400000 */
[----:B------:R-:W-:Y:S01]  /*19b90*/  ULDC.64 UR16, c[0x0][0x640] ;  /* 0x0001900000107ab9 */ /* 0x000fe20000000a00 */
[----:B------:R-:W-:Y:S01]  /*19ba0*/  IMAD R4, R2, UR10, RZ ;  /* 0x0000000a02047c24 */ /* 0x000fe2000f8e02ff */
[----:B------:R-:W-:Y:S01]  /*19bb0*/  ISETP.NE.U32.AND P1, PT, RZ, UR16, PT ;  /* 0x00000010ff007c0c */ /* 0x000fe2000bf25070 */
[----:B------:R-:W-:Y:S01]  /*19bc0*/  IMAD.MOV.U32 R2, RZ, RZ, R14 ;  /* 0x000000ffff027224 */ /* 0x000fe200078e000e */
[----:B0-----:R-:W-:Y:S01]  /*19bd0*/  R2UR UR9, R12 ;  /* 0x000000000c0972ca */ /* 0x001fe200000e0000 */
[----:B------:R-:W0:Y:S01]  /*19be0*/  LDC R14, c[0x0][0x610] ;  /* 0x00018400ff0e7b82 */ /* 0x000e220000000800 */
[----:B------:R-:W1:Y:S01]  /*19bf0*/  F2I.U32.TRUNC.NTZ R6, R6 ;  /* 0x0000000600067305 */ /* 0x000e62000020f000 */
[----:B------:R-:W-:Y:S01]  /*19c00*/  IMAD.WIDE.U32 R2, R5, UR10, R2 ;  /* 0x0000000a05027c25 */ /* 0x000fe2000f8e0002 */
[----:B------:R-:W-:Y:S01]  /*19c10*/  ULDC UR10, c[0x0][0x618] ;  /* 0x00018600000a7ab9 */ /* 0x000fe20000000800 */
[----:B------:R-:W-:-:S02]  /*19c20*/  ISETP.NE.AND.EX P1, PT, RZ, UR17, PT, P1 ;  /* 0x00000011ff007c0c */ /* 0x000fc4000bf25310 */
[----:B------:R-:W-:-:S04]  /*19c30*/  IMAD R5, R5, UR11, R4 ;  /* 0x0000000b05057c24 */ /* 0x000fc8000f8e0204 */
[----:B------:R-:W-:-:S05]  /*19c40*/  IMAD.IADD R3, R3, 0x1, R5 ;  /* 0x0000000103037824 */ /* 0x000fca00078e0205 */
[--C-:B------:R-:W-:Y:S02]  /*19c50*/  SHF.R.U64 R12, R2, UR10, R3.reuse ;  /* 0x0000000a020c7c19 */ /* 0x100fe40008001203 */
[----:B------:R-:W-:Y:S01]  /*19c60*/  SHF.R.U32.HI R3, RZ, UR10, R3 ;  /* 0x0000000aff037c19 */ /* 0x000fe20008011603 */
[----:B------:R-:W-:Y:S01]  /*19c70*/  ULDC UR10, c[0x0][0x608] ;  /* 0x00018200000a7ab9 */ /* 0x000fe20000000800 */
[----:B-1----:R-:W-:Y:S02]  /*19c80*/  R2UR UR11, R6 ;  /* 0x00000000060b72ca */ /* 0x002fe400000e0000 */
[--C-:B------:R-:W-:Y:S02]  /*19c90*/  SHF.R.U64 R13, R12, UR10, R3.reuse ;  /* 0x0000000a0c0d7c19 */ /* 0x100fe40008001203 */
[----:B------:R-:W-:Y:S01]  /*19ca0*/  SHF.R.U32.HI R2, RZ, UR10, R3 ;  /* 0x0000000aff027c19 */ /* 0x000fe20008011603 */
[----:B------:R-:W-:-:S03]  /*19cb0*/  UIADD3 UR10, -UR9, URZ, URZ ;  /* 0x0000003f090a7290 */ /* 0x000fc6000fffe13f */
[--C-:B------:R-:W-:Y:S01]  /*19cc0*/  SHF.R.U64 R15, R13, UR12, R2.reuse ;  /* 0x0000000c0d0f7c19 */ /* 0x100fe20008001202 */
[----:B------:R-:W-:Y:S01]  /*19cd0*/  ULDC UR9, c[0x0][0x144] ;  /* 0x0000510000097ab9 */ /* 0x000fe20000000800 */
[----:B------:R-:W-:-:S03]  /*19ce0*/  SHF.R.U32.HI R3, RZ, UR12, R2 ;  /* 0x0000000cff037c19 */ /* 0x000fc60008011602 */
[----:B------:R-:W-:Y:S01]  /*19cf0*/  IMAD.MOV.U32 R2, RZ, RZ, R15 ;  /* 0x000000ffff027224 */ /* 0x000fe200078e000f */
[----:B------:R-:W-:Y:S06]  /*19d00*/  @!P1 BRA `(.L_x_437) ;  /* 0x0000000000289947 */ /* 0x000fec0003800000 */
        /* <DEDUP_REMOVED lines=10> */
.L_x_437:
[----:B------:R-:W-:Y:S01]  /*19db0*/  UIADD3 UR11, -UR11, URZ, URZ ;  /* 0x0000003f0b0b7290 */ /* 0x000fe2000fffe13f */
[----:B------:R-:W-:Y:S01]  /*19dc0*/  SHF.R.U64 R3, R2, UR18, R3 ;  /* 0x0000001202037c19 */ /* 0x000fe20008001203 */
[----:B------:R-:W-:Y:S01]  /*19dd0*/  UIMAD UR8, UR9, UR10, UR8 ;  /* 0x0000000a090872a4 */ /* 0x000fe2000f8e0208 */
[----:B------:R-:W-:Y:S01]  /*19de0*/  LOP3.LUT R2, R13, UR6, RZ, 0xc0, !PT ;  /* 0x000000060d027c12 */ /* 0x000fe2000f8ec0ff */
[----:B------:R-:W-:Y:S01]  /*19df0*/  IMAD.MOV.U32 R6, RZ, RZ, 0x1 ;  /* 0x00000001ff067424 */ /* 0x000fe200078e00ff */
[----:B------:R-:W-:Y:S01]  /*19e00*/  ULDC UR9, c[0x0][0x148] ;  /* 0x0000520000097ab9 */ /* 0x000fe20000000800 */
[----:B------:R-:W-:Y:S01]  /*19e10*/  IMAD.MOV R4, RZ, RZ, -R3 ;  /* 0x000000ffff047224 */ /* 0x000fe200078e0a03 */
[----:B------:R-:W-:Y:S01]  /*19e20*/  @UP2 UIMAD UR8, UR9, UR11, UR15 ;  /* 0x0000000b090822a4 */ /* 0x000fe2000f8e020f */
[----:B------:R-:W-:Y:S01]  /*19e30*/  IMAD R3, R3, UR5, R2 ;  /* 0x0000000503037c24 */ /* 0x000fe2000f8e0202 */
[----:B------:R-:W-:Y:S01]  /*19e40*/  LOP3.LUT R5, R12, UR4, RZ, 0xc0, !PT ;  /* 0x000000040c057c12 */ /* 0x000fe2000f8ec0ff */
[----:B------:R-:W-:Y:S01]  /*19e50*/  ULDC UR9, c[0x0][0x638] ;  /* 0x00018e0000097ab9 */ /* 0x000fe20000000800 */
[----:B------:R-:W-:Y:S01]  /*19e60*/  PLOP3.LUT P1, PT, PT, PT, UP2, 0x80, 0x0 ;  /* 0x000000000000781c */ /* 0x000fe20003f2f028 */
[----:B------:R-:W-:-:S02]  /*19e70*/  IMAD R2, R4, UR9, R15 ;  /* 0x0000000904027c24 */ /* 0x000fc4000f8e020f */
[----:B0-----:R-:W-:Y:S01]  /*19e80*/  IMAD R3, R3, R14, UR8 ;  /* 0x0000000803037e24 */ /* 0x001fe2000f8e020e */
[----:B------:R-:W-:Y:S02]  /*19e90*/  ULDC UR8, c[0x0][0x600] ;  /* 0x0001800000087ab9 */ /* 0x000fe40000000800 */
[----:B------:R-:W-:Y:S01]  /*19ea0*/  IMAD R4, R2, UR8, R5 ;  /* 0x0000000802047c24 */ /* 0x000fe2000f8e0205 */
[----:B------:R-:W-:-:S04]  /*19eb0*/  PRMT R2, R6, 0x7610, R2 ;  /* 0x0000761006027816 */ /* 0x000fc80000000002 */
[----:B------:R-:W-:Y:S02]  /*19ec0*/  SEL R5, R4, R3, !P1 ;  /* 0x0000000304057207 */ /* 0x000fe40004800000 */
[----:B------:R-:W-:-:S03]  /*19ed0*/  SEL R3, R3, R4, !P1 ;  /* 0x0000000403037207 */ /* 0x000fc60004800000 */
[----:B------:R1:W-:Y:S04]  /*19ee0*/  STL [R1+0x288], R5 ;  /* 0x0002880501007387 */ /* 0x0003e80000100800 */
[----:B------:R1:W-:Y:S04]  /*19ef0*/  STL [R1+0x278], R10 ;  /* 0x0002780a01007387 */ /* 0x0003e80000100800 */
[----:B------:R1:W-:Y:S02]  /*19f00*/  STL [R1+0x284], R3 ;  /* 0x0002840301007387 */ /* 0x0003e40000100800 */
.L_x_435:
[----:B------:R-:W-:Y:S05]  /*19f10*/  BSYNC B1 ;  /* 0x0000000000017941 */ /* 0x000fea0003800000 */
.L_x_434:
[----:B------:R-:W-:-:S13]  /*19f20*/  LOP3.LUT P1, RZ, R2, 0xff, RZ, 0xc0, !PT ;  /* 0x000000ff02ff7812 */ /* 0x000fda000782c0ff */
[----:B------:R-:W-:Y:S05]  /*19f30*/  @P1 BRA `(.L_x_438) ;  /* 0xfffffff000fc1947 */ /* 0x000fea000383ffff */
[----:B------:R-:W-:Y:S05]  /*19f40*/  BSYNC B0 ;  /* 0x0000000000007941 */ /* 0x000fea0003800000 */
.L_x_426:
[----:B------:R-:W-:-:S03]  /*19f50*/  UMOV UR8, 0xffffffff ;  /* 0xffffffff00087882 */ /* 0x000fc60000000000 */
[----:B------:R-:W-:Y:S05]  /*19f60*/  BRA.DIV UR8, `(.L_x_439) ;  /* 0x0000000e08087947 */ /* 0x000fea000b800000 */
[----:B------:R-:W-:-:S13]  /*19f70*/  ELECT P0, URZ, PT ;  /* 0x00000000003f782f */ /* 0x000fda0003800000 */
.L_x_467:
[----:B------:R-:W-:Y:S04]  /*19f80*/  BSSY B0, `(.L_x_440) ;  /* 0x0000098000007945 */ /* 0x000fe80003800000 */
[----:B------:R-:W-:Y:S05]  /*19f90*/  @!P0 BRA `(.L_x_441) ;  /* 0x0000000800588947 */ /* 0x000fea0003800000 */
[----:B------:R-:W-:-:S04]  /*19fa0*/  ULOP3.LUT UR8, UR13, 0x2, URZ, 0xfc, !UPT ;  /* 0x000000020d087892 */ /* 0x000fc8000f8efc3f */
[----:B------:R-:W-:-:S06]  /*19fb0*/  UISETP.NE.AND UP0, UPT, UR8, 0x3, UPT ;  /* 0x000000030800788c */ /* 0x000fcc000bf05270 */
[----:B------:R-:W-:-:S13]  /*19fc0*/  PLOP3.LUT P0, PT, PT, PT, UP0, 0x80, 0x0 ;  /* 0x000000000000781c */ /* 0x000fda0003f0f008 */
[----:B------:R-:W-:Y:S05]  /*19fd0*/  @!P0 BRA `(.L_x_442) ;  /* 0x0000000000048947 */ /* 0x000fea0003800000 */
[----:B------:R-:W-:Y:S01]  /*19fe0*/  BPT.TRAP 0x1 ;  /* 0x000000040000795c */ /* 0x000fe20000300000 */
.L_x_442:
[----:B01----:R-:W0:Y:S01]  /*19ff0*/  S2R R3, SR_CgaCtaId ;  /* 0x0000000000037919 */ /* 0x003e220000008800 */
[----:B------:R-:W-:Y:S02]  /*1a000*/  MOV R0, 0x400 ;  /* 0x0000040000007802 */ /* 0x000fe40000000f00 */
[----:B------:R-:W-:Y:S02]  /*1a010*/  SHF.L.U32 R2, R9, 0x1f, RZ ;  /* 0x0000001f09027819 */ /* 0x000fe400000006ff */
[----:B0-----:R-:W-:-:S05]  /*1a020*/  LEA R3, R3, R0, 0x18 ;  /* 0x0000000003037211 */ /* 0x001fca00078ec0ff */
[----:B------:R-:W-:-:S04]  /*1a030*/  VIADD R3, R3, 0x80 ;  /* 0x0000008003037836 */ /* 0x000fc80000000000 */
[C---:B------:R-:W-:Y:S02]  /*1a040*/  IMAD R5, R8.reuse, 0x8, R3 ;  /* 0x0000000808057824 */ /* 0x040fe400078e0203 */
[----:B------:R-:W-:Y:S02]  /*1a050*/  VIADD R8, R8, 0x1 ;  /* 0x0000000108087836 */ /* 0x000fe40000000000 */
[----:B------:R-:W0:Y:S03]  /*1a060*/  SYNCS.PHASECHK.TRANS64.TRYWAIT P0, [R5+URZ], R2 ;  /* 0x00000002050075a7 */ /* 0x000e26000800017f */
[----:B------:R-:W-:-:S04]  /*1a070*/  ISETP.NE.AND P1, PT, R8, 0x10, PT ;  /* 0x000000100800780c */ /* 0x000fc80003f25270 */
[----:B------:R-:W-:Y:S02]  /*1a080*/  SEL R0, RZ, 0x1, P1 ;  /* 0x00000001ff007807 */ /* 0x000fe40000800000 */
[----:B------:R-:W-:Y:S02]  /*1a090*/  SEL R8, R8, RZ, P1 ;  /* 0x000000ff08087207 */ /* 0x000fe40000800000 */
[----:B------:R-:W-:-:S03]  /*1a0a0*/  LOP3.LUT R9, R9, R0, RZ, 0x3c, !PT ;  /* 0x0000000009097212 */ /* 0x000fc600078e3cff */
[----:B------:R-:W-:Y:S01]  /*1a0b0*/  IMAD R7, R8, 0x8, R3 ;  /* 0x0000000808077824 */ /* 0x000fe200078e0203 */
[----:B------:R-:W-:Y:S01]  /*1a0c0*/  SHF.L.U32 R4, R9, 0x1f, RZ ;  /* 0x0000001f09047819 */ /* 0x000fe200000006ff */
[----:B0-----:R-:W-:Y:S06]  /*1a0d0*/  @!P0 BRA `(.L_x_443) ;  /* 0x0000000800d08947 */ /* 0x001fec0003800000 */
.L_x_468:
[----:B------:R-:W1:Y:S01]  /*1a0e0*/  SYNCS.PHASECHK.TRANS64.TRYWAIT P0, [R7+URZ], R4 ;  /* 0x00000004070075a7 */ /* 0x000e62000800017f */
[----:B------:R-:W-:-:S05]  /*1a0f0*/  VIADD R0, R8, 0x1 ;  /* 0x0000000108007836 */ /* 0x000fca0000000000 */
[----:B------:R-:W-:-:S04]  /*1a100*/  ISETP.NE.AND P1, PT, R0, 0x10, PT ;  /* 0x000000100000780c */ /* 0x000fc80003f25270 */
[----:B0-----:R-:W-:Y:S02]  /*1a110*/  SEL R2, RZ, 0x1, P1 ;  /* 0x00000001ff027807 */ /* 0x001fe40000800000 */
[----:B------:R-:W-:Y:S02]  /*1a120*/  SEL R0, R0, RZ, P1 ;  /* 0x000000ff00007207 */ /* 0x000fe40000800000 */
[----:B------:R-:W-:-:S03]  /*1a130*/  LOP3.LUT R9, R9, R2, RZ, 0x3c, !PT ;  /* 0x0000000209097212 */ /* 0x000fc600078e3cff */
[----:B------:R-:W-:Y:S01]  /*1a140*/  IMAD R6, R0, 0x8, R3 ;  /* 0x0000000800067824 */ /* 0x000fe200078e0203 */
[----:B------:R-:W-:Y:S01]  /*1a150*/  SHF.L.U32 R5, R9, 0x1f, RZ ;  /* 0x0000001f09057819 */ /* 0x000fe200000006ff */
[----:B-1----:R-:W-:Y:S06]  /*1a160*/  @!P0 BRA `(.L_x_444) ;  /* 0x0000000800c08947 */ /* 0x002fec0003800000 */
.L_x_469:
[----:B------:R-:W1:Y:S01]  /*1a170*/  SYNCS.PHASECHK.TRANS64.TRYWAIT P0, [R6+URZ], R5 ;  /* 0x00000005060075a7 */ /* 0x000e62000800017f */
[----:B------:R-:W-:-:S05]  /*1a180*/  VIADD R0, R0, 0x1 ;  /* 0x0000000100007836 */ /* 0x000fca0000000000 */
[----:B------:R-:W-:-:S04]  /*1a190*/  ISETP.NE.AND P1, PT, R0, 0x10, PT ;  /* 0x000000100000780c */ /* 0x000fc80003f25270 */
[----:B------:R-:W-:Y:S02]  /*1a1a0*/  SEL R2, RZ, 0x1, P1 ;  /* 0x00000001ff027807 */ /* 0x000fe40000800000 */
[----:B------:R-:W-:Y:S02]  /*1a1b0*/  SEL R0, R0, RZ, P1 ;  /* 0x000000ff00007207 */ /* 0x000fe40000800000 */
[----:B------:R-:W-:-:S03]  /*1a1c0*/  LOP3.LUT R9, R9, R2, RZ, 0x3c, !PT ;  /* 0x0000000209097212 */ /* 0x000fc600078e3cff */
[----:B0-----:R-:W-:Y:S01]  /*1a1d0*/  IMAD R7, R0, 0x8, R3 ;  /* 0x0000000800077824 */ /* 0x001fe200078e0203 */
[----:B------:R-:W-:Y:S01]  /*1a1e0*/  SHF.L.U32 R4, R9, 0x1f, RZ ;  /* 0x0000001f09047819 */ /* 0x000fe200000006ff */
[----:B-1----:R-:W-:Y:S06]  /*1a1f0*/  @!P0 BRA `(.L_x_445) ;  /* 0x0000000800b08947 */ /* 0x002fec0003800000 */
.L_x_470:
        /* <DEDUP_REMOVED lines=9> */
.L_x_471:
        /* <DEDUP_REMOVED lines=9> */
.L_x_472:
        /* <DEDUP_REMOVED lines=9> */
.L_x_473:
        /* <DEDUP_REMOVED lines=9> */
.L_x_474:
        /* <DEDUP_REMOVED lines=9> */
.L_x_475:
        /* <DEDUP_REMOVED lines=9> */
.L_x_476:
        /* <DEDUP_REMOVED lines=9> */
.L_x_477:
        /* <DEDUP_REMOVED lines=9> */
.L_x_478:
        /* <DEDUP_REMOVED lines=9> */
.L_x_479:
        /* <DEDUP_REMOVED lines=9> */
.L_x_480:
        /* <DEDUP_REMOVED lines=9> */
.L_x_481:
[----:B------:R-:W1:Y:S01]  /*1a830*/  SYNCS.PHASECHK.TRANS64.TRYWAIT P0, [R6+URZ], R5 ;  /* 0x00000005060075a7 */ /* 0x000e62000800017f */
[----:B------:R-:W-:-:S05]  /*1a840*/  VIADD R0, R0, 0x1 ;  /* 0x0000000100007836 */ /* 0x000fca0000000000 */
[----:B------:R-:W-:-:S04]  /*1a850*/  ISETP.NE.AND P1, PT, R0, 0x10, PT ;  /* 0x000000100000780c */ /* 0x000fc80003f25270 */
[----:B------:R-:W-:Y:S02]  /*1a860*/  SEL R2, RZ, 0x1, P1 ;  /* 0x00000001ff027807 */ /* 0x000fe40000800000 */
[----:B------:R-:W-:Y:S02]  /*1a870*/  SEL R0, R0, RZ, P1 ;  /* 0x000000ff00007207 */ /* 0x000fe40000800000 */
[----:B------:R-:W-:Y:S01]  /*1a880*/  LOP3.LUT R2, R9, R2, RZ, 0x3c, !PT ;  /* 0x0000000209027212 */ /* 0x000fe200078e3cff */
[----:B-1----:R-:W-:Y:S06]  /*1a890*/  @!P0 BRA `(.L_x_457) ;  /* 0x0000000400f88947 */ /* 0x002fec0003800000 */
.L_x_482:
[----:B------:R-:W-:Y:S01]  /*1a8a0*/  IMAD R3, R0, 0x8, R3 ;  /* 0x0000000800037824 */ /* 0x000fe200078e0203 */
[----:B------:R-:W-:-:S07]  /*1a8b0*/  SHF.L.U32 R0, R2, 0x1f, RZ ;  /* 0x0000001f02007819 */ /* 0x000fce00000006ff */
.L_x_458:
[----:B--2---:R2:W3:Y:S02]  /*1a8c0*/  SYNCS.PHASECHK.TRANS64.TRYWAIT P0, [R3+URZ], R0 ;  /* 0x00000000030075a7 */ /* 0x0044e4000800017f */
[----:B---3--:R-:W-:Y:S05]  /*1a8d0*/  @!P0 NANOSLEEP.SYNCS 0x989680 ;  /* 0x009896800000895d */ /* 0x008fea0003900000 */
[----:B------:R-:W3:Y:S02]  /*1a8e0*/  @!P0 SYNCS.PHASECHK.TRANS64 P0, [R3+URZ], R0 ;  /* 0x00000000030085a7 */ /* 0x000ee4000800007f */
[----:B---3--:R-:W-:Y:S05]  /*1a8f0*/  @!P0 BRA `(.L_x_458) ;  /* 0xfffffffc00f08947 */ /* 0x008fea000383ffff */
.L_x_441:
[----:B------:R-:W-:Y:S05]  /*1a900*/  BSYNC B0 ;  /* 0x0000000000007941 */ /* 0x000fea0003800000 */
.L_x_440:
[----:B------:R-:W-:Y:S05]  /*1a910*/  EXIT ;  /* 0x000000000000794d */ /* 0x000fea0003800000 */
.L_x_15:
[----:B0-----:R-:W-:-:S04]  /*1a920*/  IMAD.U32 R3, RZ, RZ, UR19 ;  /* 0x00000013ff037e24 */ /* 0x001fc8000f8e00ff */
[----:B------:R0:W1:Y:S03]  /*1a930*/  SYNCS.PHASECHK.TRANS64.TRYWAIT P0, [R3+URZ+-0x8], R0 ;  /* 0xfffff800030075a7 */ /* 0x000066000800017f */
[----:B-1----:R-:W-:Y:S05]  /*1a940*/  @!P0 NANOSLEEP.SYNCS 0x989680 ;  /* 0x009896800000895d */ /* 0x002fea0003900000 */
[----:B------:R-:W1:Y:S02]  /*1a950*/  @!P0 SYNCS.PHASECHK.TRANS64 P0, [R3+URZ+-0x8], R0 ;  /* 0xfffff800030085a7 */ /* 0x000e64000800007f */
[----:B-1----:R-:W-:Y:S05]  /*1a960*/  @!P0 BRA `(.L_x_15) ;  /* 0xfffffffc00ec8947 */ /* 0x002fea000383ffff */
[----:B------:R-:W-:Y:S05]  /*1a970*/  BRA `(.L_x_459) ;  /* 0xfffffe6c00ac7947 */ /* 0x000fea000383ffff */
.L_x_20:
[----:B--2---:R-:W-:-:S04]  /*1a980*/  IMAD.U32 R3, RZ, RZ, UR5 ;  /* 0x00000005ff037e24 */ /* 0x004fc8000f8e00ff */
[----:B------:R2:W4:Y:S03]  /*1a990*/  SYNCS.PHASECHK.TRANS64.TRYWAIT P0, [R3+URZ], R0 ;  /* 0x00000000030075a7 */ /* 0x000526000800017f */
[----:B----4-:R-:W-:Y:S05]  /*1a9a0*/  @!P0 NANOSLEEP.SYNCS 0x989680 ;  /* 0x009896800000895d */ /* 0x010fea0003900000 */
[----:B------:R-:W4:Y:S02]  /*1a9b0*/  @!P0 SYNCS.PHASECHK.TRANS64 P0, [R3+URZ], R0 ;  /* 0x00000000030085a7 */ /* 0x000f24000800007f */
[----:B----4-:R-:W-:Y:S05]  /*1a9c0*/  @!P0 BRA `(.L_x_20) ;  /* 0xfffffffc00ec8947 */ /* 0x010fea000383ffff */
[----:B------:R-:W-:Y:S05]  /*1a9d0*/  BRA `(.L_x_19) ;  /* 0xfffffe8000207947 */ /* 0x000fea000383ffff */
.L_x_26:
[----:B-----5:R2:W-:Y:S02]  /*1a9e0*/  STL [R1+0x2a0], R0 ;  /* 0x0002a00001007387 */ /* 0x0205e40000100800 */
[----:B--2---:R-:W-:-:S04]  /*1a9f0*/  IMAD.U32 R0, RZ, RZ, UR8 ;  /* 0x00000008ff007e24 */ /* 0x004fc8000f8e00ff */
[----:B------:R2:W0:Y:S03]  /*1aa00*/  SYNCS.PHASECHK.TRANS64.TRYWAIT P0, [R0+URZ], R229 ;  /* 0x000000e5000075a7 */ /* 0x000426000800017f */
[----:B0-----:R-:W-:Y:S05]  /*1aa10*/  @!P0 NANOSLEEP.SYNCS 0x989680 ;  /* 0x009896800000895d */ /* 0x001fea0003900000 */
[----:B------:R2:W0:Y:S02]  /*1aa20*/  @!P0 SYNCS.PHASECHK.TRANS64 P0, [R0+URZ], R229 ;  /* 0x000000e5000085a7 */ /* 0x000424000800007f */
[----:B--2---:R2:W5:Y:S02]  /*1aa30*/  LDL.LU R0, [R1+0x2a0] ;  /* 0x0002a00001007983 */ /* 0x0045640000300800 */
[----:B0-2---:R-:W-:Y:S05]  /*1aa40*/  @!P0 BRA `(.L_x_26) ;  /* 0xfffffffc00e48947 */ /* 0x005fea000383ffff */
[----:B------:R-:W-:Y:S05]  /*1aa50*/  BRA `(.L_x_25) ;  /* 0xfffffea000f87947 */ /* 0x000fea000383ffff */
.L_x_34:
[----:B0-----:R-:W-:-:S04]  /*1aa60*/  IMAD.U32 R25, RZ, RZ, UR19 ;  /* 0x00000013ff197e24 */ /* 0x001fc8000f8e00ff */
[----:B------:R0:W1:Y:S03]  /*1aa70*/  SYNCS.PHASECHK.TRANS64.TRYWAIT P0, [R25+URZ+0x8], R24 ;  /* 0x00000818190075a7 */ /* 0x000066000800017f */
[----:B-1----:R-:W-:Y:S05]  /*1aa80*/  @!P0 NANOSLEEP.SYNCS 0x989680 ;  /* 0x009896800000895d */ /* 0x002fea0003900000 */
[----:B------:R-:W1:Y:S02]  /*1aa90*/  @!P0 SYNCS.PHASECHK.TRANS64 P0, [R25+URZ+0x8], R24 ;  /* 0x00000818190085a7 */ /* 0x000e64000800007f */
[----:B-1----:R-:W-:Y:S05]  /*1aaa0*/  @!P0 BRA `(.L_x_34) ;  /* 0xfffffffc00ec8947 */ /* 0x002fea000383ffff */
[----:B------:R-:W-:Y:S05]  /*1aab0*/  BRA `(.L_x_460) ;  /* 0xfffffeec00847947 */ /* 0x000fea000383ffff */
.L_x_427:
[----:B------:R-:W-:Y:S01]  /*1aac0*/  BSSY B1, `(.L_x_461) ;  /* 0x0000006000017945 */ /* 0x000fe20003800000 */
[----:B------:R-:W-:-:S07]  /*1aad0*/  IMAD.MOV.U32 R2, RZ, RZ, -0x1 ;  /* 0xffffffffff027424 */ /* 0x000fce00078e00ff */
[----:B------:R-:W-:Y:S05]  /*1aae0*/  WARPSYNC.COLLECTIVE R2, `(.L_x_462) ;  /* 0x00000000020c7348 */ /* 0x000fea0003c00000 */
[----:B------:R-:W-:Y:S02]  /*1aaf0*/  ELECT P1, UR62, PT ;  /* 0x00000000003e782f */ /* 0x000fe40003820000 */
[----:B------:R-:W-:Y:S01]  /*1ab00*/  MOV R2, UR62 ;  /* 0x0000003e00027c02 */ /* 0x000fe20008000f00 */
[----:B------:R-:W-:Y:S10]  /*1ab10*/  ENDCOLLECTIVE ;  /* 0x000000000000791b */ /* 0x000ff40003800000 */
.L_x_462:
[----:B------:R-:W-:Y:S05]  /*1ab20*/  BSYNC B1 ;  /* 0x0000000000017941 */ /* 0x000fea0003800000 */
.L_x_461:
[----:B------:R-:W-:Y:S05]  /*1ab30*/  BRA `(.L_x_463) ;  /* 0xffffffe800087947 */ /* 0x000fea000383ffff */
.L_x_430:
[----:B-1----:R1:W2:Y:S02]  /*1ab40*/  SYNCS.PHASECHK.TRANS64.TRYWAIT P1, [R11+URZ+0x80], R4 ;  /* 0x000080040b0075a7 */ /* 0x0022a4000802017f */
[----:B--2---:R-:W-:Y:S05]  /*1ab50*/  @!P1 NANOSLEEP.SYNCS 0x989680 ;  /* 0x009896800000995d */ /* 0x004fea0003900000 */
[----:B------:R-:W2:Y:S02]  /*1ab60*/  @!P1 SYNCS.PHASECHK.TRANS64 P1, [R11+URZ+0x80], R4 ;  /* 0x000080040b0095a7 */ /* 0x000ea4000802007f */
[----:B--2---:R-:W-:Y:S05]  /*1ab70*/  @!P1 BRA `(.L_x_430) ;  /* 0xfffffffc00f09947 */ /* 0x004fea000383ffff */
[----:B------:R-:W-:Y:S05]  /*1ab80*/  BRA `(.L_x_464) ;  /* 0xffffffe800447947 */ /* 0x000fea000383ffff */
.L_x_439:
[----:B------:R-:W-:Y:S01]  /*1ab90*/  BSSY B0, `(.L_x_465) ;  /* 0x0000006000007945 */ /* 0x000fe20003800000 */
[----:B------:R-:W-:-:S07]  /*1aba0*/  IMAD.MOV.U32 R2, RZ, RZ, -0x1 ;  /* 0xffffffffff027424 */ /* 0x000fce00078e00ff */
[----:B01----:R-:W-:Y:S05]  /*1abb0*/  WARPSYNC.COLLECTIVE R2, `(.L_x_466) ;  /* 0x00000000020c7348 */ /* 0x003fea0003c00000 */
[----:B------:R-:W-:Y:S02]  /*1abc0*/  ELECT P1, UR62, PT ;  /* 0x00000000003e782f */ /* 0x000fe40003820000 */
[----:B------:R-:W-:Y:S01]  /*1abd0*/  MOV R2, UR62 ;  /* 0x0000003e00027c02 */ /* 0x000fe20008000f00 */
[----:B01----:R-:W-:Y:S10]  /*1abe0*/  ENDCOLLECTIVE ;  /* 0x000000000000791b */ /* 0x003ff40003800000 */
.L_x_466:
[----:B------:R-:W-:Y:S05]  /*1abf0*/  BSYNC B0 ;  /* 0x0000000000007941 */ /* 0x000fea0003800000 */
.L_x_465:
[----:B------:R-:W-:Y:S01]  /*1ac00*/  PLOP3.LUT P0, PT, P1, PT, PT, 0x80, 0x0 ;  /* 0x000000000000781c */ /* 0x000fe20000f0f070 */
[----:B------:R-:W-:-:S12]  /*1ac10*/  BRA `(.L_x_467) ;  /* 0xfffffff000d87947 */ /* 0x000fd8000383ffff */
.L_x_443:
[----:B0-----:R0:W1:Y:S02]  /*1ac20*/  SYNCS.PHASECHK.TRANS64.TRYWAIT P0, [R5+URZ], R2 ;  /* 0x00000002050075a7 */ /* 0x001064000800017f */
[----:B-1----:R-:W-:Y:S05]  /*1ac30*/  @!P0 NANOSLEEP.SYNCS 0x989680 ;  /* 0x009896800000895d */ /* 0x002fea0003900000 */
[----:B------:R-:W1:Y:S02]  /*1ac40*/  @!P0 SYNCS.PHASECHK.TRANS64 P0, [R5+URZ], R2 ;  /* 0x00000002050085a7 */ /* 0x000e64000800007f */
[----:B-1----:R-:W-:Y:S05]  /*1ac50*/  @!P0 BRA `(.L_x_443) ;  /* 0xfffffffc00f08947 */ /* 0x002fea000383ffff */
[----:B------:R-:W-:Y:S05]  /*1ac60*/  BRA `(.L_x_468) ;  /* 0xfffffff4001c7947 */ /* 0x000fea000383ffff */
.L_x_444:
[----:B0-----:R0:W1:Y:S02]  /*1ac70*/  SYNCS.PHASECHK.TRANS64.TRYWAIT P0, [R7+URZ], R4 ;  /* 0x00000004070075a7 */ /* 0x001064000800017f */
[----:B-1----:R-:W-:Y:S05]  /*1ac80*/  @!P0 NANOSLEEP.SYNCS 0x989680 ;  /* 0x009896800000895d */ /* 0x002fea0003900000 */
[----:B------:R-:W1:Y:S02]  /*1ac90*/  @!P0 SYNCS.PHASECHK.TRANS64 P0, [R7+URZ], R4 ;  /* 0x00000004070085a7 */ /* 0x000e64000800007f */
[----:B-1----:R-:W-:Y:S05]  /*1aca0*/  @!P0 BRA `(.L_x_444) ;  /* 0xfffffffc00f08947 */ /* 0x002fea000383ffff */
[----:B------:R-:W-:Y:S05]  /*1acb0*/  BRA `(.L_x_469) ;  /* 0xfffffff4002c7947 */ /* 0x000fea000383ffff */
.L_x_445:
[----:B0-----:R0:W1:Y:S02]  /*1acc0*/  SYNCS.PHASECHK.TRANS64.TRYWAIT P0, [R6+URZ], R5 ;  /* 0x00000005060075a7 */ /* 0x001064000800017f */
[----:B-1----:R-:W-:Y:S05]  /*1acd0*/  @!P0 NANOSLEEP.SYNCS 0x989680 ;  /* 0x009896800000895d */ /* 0x002fea0003900000 */
[----:B------:R-:W1:Y:S02]  /*1ace0*/  @!P0 SYNCS.PHASECHK.TRANS64 P0, [R6+URZ], R5 ;  /* 0x00000005060085a7 */ /* 0x000e64000800007f */
[----:B-1----:R-:W-:Y:S05]  /*1acf0*/  @!P0 BRA `(.L_x_445) ;  /* 0xfffffffc00f08947 */ /* 0x002fea000383ffff */
[----:B------:R-:W-:Y:S05]  /*1ad00*/  BRA `(.L_x_470) ;  /* 0xfffffff4003c7947 */ /* 0x000fea000383ffff */
.L_x_446:
[----:B0-----:R0:W1:Y:S02]  /*1ad10*/  SYNCS.PHASECHK.TRANS64.TRYWAIT P0, [R7+URZ], R4 ;  /* 0x00000004070075a7 */ /* 0x001064000800017f */
[----:B-1----:R-:W-:Y:S05]  /*1ad20*/  @!P0 NANOSLEEP.SYNCS 0x989680 ;  /* 0x009896800000895d */ /* 0x002fea0003900000 */
[----:B------:R-:W1:Y:S02]  /*1ad30*/  @!P0 SYNCS.PHASECHK.TRANS64 P0, [R7+URZ], R4 ;  /* 0x00000004070085a7 */ /* 0x000e64000800007f */
[----:B-1----:R-:W-:Y:S05]  /*1ad40*/  @!P0 BRA `(.L_x_446) ;  /* 0xfffffffc00f08947 */ /* 0x002fea000383ffff */
[----:B------:R-:W-:Y:S05]  /*1ad50*/  BRA `(.L_x_471) ;  /* 0xfffffff4004c7947 */ /* 0x000fea000383ffff */
.L_x_447:
[----:B0-----:R0:W1:Y:S02]  /*1ad60*/  SYNCS.PHASECHK.TRANS64.TRYWAIT P0, [R6+URZ], R5 ;  /* 0x00000005060075a7 */ /* 0x001064000800017f */
[----:B-1----:R-:W-:Y:S05]  /*1ad70*/  @!P0 NANOSLEEP.SYNCS 0x989680 ;  /* 0x009896800000895d */ /* 0x002fea0003900000 */
[----:B------:R-:W1:Y:S02]  /*1ad80*/  @!P0 SYNCS.PHASECHK.TRANS64 P0, [R6+URZ], R5 ;  /* 0x00000005060085a7 */ /* 0x000e64000800007f */
[----:B-1----:R-:W-:Y:S05]  /*1ad90*/  @!P0 BRA `(.L_x_447) ;  /* 0xfffffffc00f08947 */ /* 0x002fea000383ffff */
[----:B------:R-:W-:Y:S05]  /*1ada0*/  BRA `(.L_x_472) ;  /* 0xfffffff4005c7947 */ /* 0x000fea000383ffff */
.L_x_448:
[----:B0-----:R0:W1:Y:S02]  /*1adb0*/  SYNCS.PHASECHK.TRANS64.TRYWAIT P0, [R7+URZ], R4 ;  /* 0x00000004070075a7 */ /* 0x001064000800017f */
[----:B-1----:R-:W-:Y:S05]  /*1adc0*/  @!P0 NANOSLEEP.SYNCS 0x989680 ;  /* 0x009896800000895d */ /* 0x002fea0003900000 */
[----:B------:R-:W1:Y:S02]  /*1add0*/  @!P0 SYNCS.PHASECHK.TRANS64 P0, [R7+URZ], R4 ;  /* 0x00000004070085a7 */ /* 0x000e64000800007f */
[----:B-1----:R-:W-:Y:S05]  /*1ade0*/  @!P0 BRA `(.L_x_448) ;  /* 0xfffffffc00f08947 */ /* 0x002fea000383ffff */
[----:B------:R-:W-:Y:S05]  /*1adf0*/  BRA `(.L_x_473) ;  /* 0xfffffff4006c7947 */ /* 0x000fea000383ffff */
.L_x_449:
[----:B0-----:R0:W1:Y:S02]  /*1ae00*/  SYNCS.PHASECHK.TRANS64.TRYWAIT P0, [R6+URZ], R5 ;  /* 0x00000005060075a7 */ /* 0x001064000800017f */
[----:B-1----:R-:W-:Y:S05]  /*1ae10*/  @!P0 NANOSLEEP.SYNCS 0x989680 ;  /* 0x009896800000895d */ /* 0x002fea0003900000 */
[----:B------:R-:W1:Y:S02]  /*1ae20*/  @!P0 SYNCS.PHASECHK.TRANS64 P0, [R6+URZ], R5 ;  /* 0x00000005060085a7 */ /* 0x000e64000800007f */
[----:B-1----:R-:W-:Y:S05]  /*1ae30*/  @!P0 BRA `(.L_x_449) ;  /* 0xfffffffc00f08947 */ /* 0x002fea000383ffff */
[----:B------:R-:W-:Y:S05]  /*1ae40*/  BRA `(.L_x_474) ;  /* 0xfffffff4007c7947 */ /* 0x000fea000383ffff */
.L_x_450:
[----:B0-----:R0:W1:Y:S02]  /*1ae50*/  SYNCS.PHASECHK.TRANS64.TRYWAIT P0, [R7+URZ], R4 ;  /* 0x00000004070075a7 */ /* 0x001064000800017f */
[----:B-1----:R-:W-:Y:S05]  /*1ae60*/  @!P0 NANOSLEEP.SYNCS 0x989680 ;  /* 0x009896800000895d */ /* 0x002fea0003900000 */
[----:B------:R-:W1:Y:S02]  /*1ae70*/  @!P0 SYNCS.PHASECHK.TRANS64 P0, [R7+URZ], R4 ;  /* 0x00000004070085a7 */ /* 0x000e64000800007f */
[----:B-1----:R-:W-:Y:S05]  /*1ae80*/  @!P0 BRA `(.L_x_450) ;  /* 0xfffffffc00f08947 */ /* 0x002fea000383ffff */
[----:B------:R-:W-:Y:S05]  /*1ae90*/  BRA `(.L_x_475) ;  /* 0xfffffff4008c7947 */ /* 0x000fea000383ffff */
.L_x_451:
[----:B0-----:R0:W1:Y:S02]  /*1aea0*/  SYNCS.PHASECHK.TRANS64.TRYWAIT P0, [R6+URZ], R5 ;  /* 0x00000005060075a7 */ /* 0x001064000800017f */
[----:B-1----:R-:W-:Y:S05]  /*1aeb0*/  @!P0 NANOSLEEP.SYNCS 0x989680 ;  /* 0x009896800000895d */ /* 0x002fea0003900000 */
[----:B------:R-:W1:Y:S02]  /*1aec0*/  @!P0 SYNCS.PHASECHK.TRANS64 P0, [R6+URZ], R5 ;  /* 0x00000005060085a7 */ /* 0x000e64000800007f */
[----:B-1----:R-:W-:Y:S05]  /*1aed0*/  @!P0 BRA `(.L_x_451) ;  /* 0xfffffffc00f08947 */ /* 0x002fea000383ffff */
[----:B------:R-:W-:Y:S05]  /*1aee0*/  BRA `(.L_x_476) ;  /* 0xfffffff4009c7947 */ /* 0x000fea000383ffff */
.L_x_452:
[----:B0-----:R0:W1:Y:S02]  /*1aef0*/  SYNCS.PHASECHK.TRANS64.TRYWAIT P0, [R7+URZ], R4 ;  /* 0x00000004070075a7 */ /* 0x001064000800017f */
[----:B-1----:R-:W-:Y:S05]  /*1af00*/  @!P0 NANOSLEEP.SYNCS 0x989680 ;  /* 0x009896800000895d */ /* 0x002fea0003900000 */
[----:B------:R-:W1:Y:S02]  /*1af10*/  @!P0 SYNCS.PHASECHK.TRANS64 P0, [R7+URZ], R4 ;  /* 0x00000004070085a7 */ /* 0x000e64000800007f */
[----:B-1----:R-:W-:Y:S05]  /*1af20*/  @!P0 BRA `(.L_x_452) ;  /* 0xfffffffc00f08947 */ /* 0x002fea000383ffff */
[----:B------:R-:W-:Y:S05]  /*1af30*/  BRA `(.L_x_477) ;  /* 0xfffffff400ac7947 */ /* 0x000fea000383ffff */
.L_x_453:
[----:B0-----:R0:W1:Y:S02]  /*1af40*/  SYNCS.PHASECHK.TRANS64.TRYWAIT P0, [R6+URZ], R5 ;  /* 0x00000005060075a7 */ /* 0x001064000800017f */
[----:B-1----:R-:W-:Y:S05]  /*1af50*/  @!P0 NANOSLEEP.SYNCS 0x989680 ;  /* 0x009896800000895d */ /* 0x002fea0003900000 */
[----:B------:R-:W1:Y:S02]  /*1af60*/  @!P0 SYNCS.PHASECHK.TRANS64 P0, [R6+URZ], R5 ;  /* 0x00000005060085a7 */ /* 0x000e64000800007f */
[----:B-1----:R-:W-:Y:S05]  /*1af70*/  @!P0 BRA `(.L_x_453) ;  /* 0xfffffffc00f08947 */ /* 0x002fea000383ffff */
[----:B------:R-:W-:Y:S05]  /*1af80*/  BRA `(.L_x_478) ;  /* 0xfffffff400bc7947 */ /* 0x000fea000383ffff */
.L_x_454:
[----:B0-----:R0:W1:Y:S02]  /*1af90*/  SYNCS.PHASECHK.TRANS64.TRYWAIT P0, [R7+URZ], R4 ;  /* 0x00000004070075a7 */ /* 0x001064000800017f */
[----:B-1----:R-:W-:Y:S05]  /*1afa0*/  @!P0 NANOSLEEP.SYNCS 0x989680 ;  /* 0x009896800000895d */ /* 0x002fea0003900000 */
[----:B------:R-:W1:Y:S02]  /*1afb0*/  @!P0 SYNCS.PHASECHK.TRANS64 P0, [R7+URZ], R4 ;  /* 0x00000004070085a7 */ /* 0x000e64000800007f */
[----:B-1----:R-:W-:Y:S05]  /*1afc0*/  @!P0 BRA `(.L_x_454) ;  /* 0xfffffffc00f08947 */ /* 0x002fea000383ffff */
[----:B------:R-:W-:Y:S05]  /*1afd0*/  BRA `(.L_x_479) ;  /* 0xfffffff400cc7947 */ /* 0x000fea000383ffff */
.L_x_455:
[----:B0-----:R0:W1:Y:S02]  /*1afe0*/  SYNCS.PHASECHK.TRANS64.TRYWAIT P0, [R6+URZ], R5 ;  /* 0x00000005060075a7 */ /* 0x001064000800017f */
[----:B-1----:R-:W-:Y:S05]  /*1aff0*/  @!P0 NANOSLEEP.SYNCS 0x989680 ;  /* 0x009896800000895d */ /* 0x002fea0003900000 */
[----:B------:R-:W1:Y:S02]  /*1b000*/  @!P0 SYNCS.PHASECHK.TRANS64 P0, [R6+URZ], R5 ;  /* 0x00000005060085a7 */ /* 0x000e64000800007f */
[----:B-1----:R-:W-:Y:S05]  /*1b010*/  @!P0 BRA `(.L_x_455) ;  /* 0xfffffffc00f08947 */ /* 0x002fea000383ffff */
[----:B------:R-:W-:Y:S05]  /*1b020*/  BRA `(.L_x_480) ;  /* 0xfffffff400dc7947 */ /* 0x000fea000383ffff */
.L_x_456:
[----:B0-----:R0:W1:Y:S02]  /*1b030*/  SYNCS.PHASECHK.TRANS64.TRYWAIT P0, [R7+URZ], R4 ;  /* 0x00000004070075a7 */ /* 0x001064000800017f */
[----:B-1----:R-:W-:Y:S05]  /*1b040*/  @!P0 NANOSLEEP.SYNCS 0x989680 ;  /* 0x009896800000895d */ /* 0x002fea0003900000 */
[----:B------:R-:W1:Y:S02]  /*1b050*/  @!P0 SYNCS.PHASECHK.TRANS64 P0, [R7+URZ], R4 ;  /* 0x00000004070085a7 */ /* 0x000e64000800007f */
[----:B-1----:R-:W-:Y:S05]  /*1b060*/  @!P0 BRA `(.L_x_456) ;  /* 0xfffffffc00f08947 */ /* 0x002fea000383ffff */
[----:B------:R-:W-:Y:S05]  /*1b070*/  BRA `(.L_x_481) ;  /* 0xfffffff400ec7947 */ /* 0x000fea000383ffff */
.L_x_457:
[----:B-1----:R1:W2:Y:S02]  /*1b080*/  SYNCS.PHASECHK.TRANS64.TRYWAIT P0, [R6+URZ], R5 ;  /* 0x00000005060075a7 */ /* 0x0022a4000800017f */
[----:B--2---:R-:W-:Y:S05]  /*1b090*/  @!P0 NANOSLEEP.SYNCS 0x989680 ;  /* 0x009896800000895d */ /* 0x004fea0003900000 */
[----:B------:R-:W2:Y:S02]  /*1b0a0*/  @!P0 SYNCS.PHASECHK.TRANS64 P0, [R6+URZ], R5 ;  /* 0x00000005060085a7 */ /* 0x000ea4000800007f */
[----:B--2---:R-:W-:Y:S05]  /*1b0b0*/  @!P0 BRA `(.L_x_457) ;  /* 0xfffffffc00f08947 */ /* 0x004fea000383ffff */
[----:B------:R-:W-:Y:S05]  /*1b0c0*/  BRA `(.L_x_482) ;  /* 0xfffffff400f47947 */ /* 0x000fea000383ffff */
.L_x_483:
[----:B------:R-:W-:-:S00]  /*1b0d0*/  BRA `(.L_x_483) ;  /* 0xfffffffc00fc7947 */ /* 0x000fc0000383ffff */
[----:B------:R-:W-:-:S00]  /*1b0e0*/  NOP ;  /* 0x0000000000007918 */ /* 0x000fc00000000000 */
        /* <DEDUP_REMOVED lines=9> */
.L_x_484:


//--------------------- .nv.shared._ZN7cutlass13device_kernelINS_4gemm6kernel13GemmUniversalIN4cute5tupleIJiiiiEEENS1_10collective13CollectiveMmaINS1_37MainloopSm90TmaGmmaWarpSpecializedFP8ILi16ENS5_IJNS4_1CILi1EEESB_SB_EEENS1_32KernelTmaWarpSpecializedPingpongEEENS5_IJNSA_ILi64EEENSA_ILi384EEENSA_ILi32EEEEEENS_12float_e4m3_tENS5_IJlSB_lEEESJ_SK_NS4_8TiledMMAINS4_8MMA_AtomIJNS4_4SM904GMMA31MMA_64x192x32_F32E4M3E4M3_SS_TNILNSO_7ScaleInE1ELSQ_1EEEEEENS4_6LayoutISC_NS5_IJNSA_ILi0EEESU_SU_EEEEENS5_IJNS4_10UnderscoreESX_SX_EEEEENS4_13SM90_TMA_LOADENS4_14ComposedLayoutINS4_7SwizzleILi1ELi4ELi3EEENS4_18smem_ptr_flag_bitsILi8EEENST_INS5_IJNSA_ILi8EEESH_EEENS5_IJSH_SB_EEEEEEEvNS4_8identityES10_S1A_vS1B_EENS_8epilogue10collective6detail29Sm90TmaWarpSpecializedAdapterINS1E_15DefaultEpilogueISJ_SK_SK_NS1D_6thread17LinearCombinationISJ_Li1EffLNS1I_9ScaleType4KindE0ELNS_15FloatRoundStyleE2ESJ_EENS1_15EpilogueDefaultEEEEEvvEEEEvNT_6ParamsE --------------------------
	.section	.nv.shared._ZN7cutlass13device_kernelINS_4gemm6kernel13GemmUniversalIN4cute5tupleIJiiiiEEENS1_10collective13CollectiveMmaINS1_37MainloopSm90TmaGmmaWarpSpecializedFP8ILi16ENS5_IJNS4_1CILi1EEESB_SB_EEENS1_32KernelTmaWarpSpecializedPingpongEEENS5_IJNSA_ILi64EEENSA_ILi384EEENSA_ILi32EEEEEENS_12float_e4m3_tENS5_IJlSB_lEEESJ_SK_NS4_8TiledMMAINS4_8MMA_AtomIJNS4_4SM904GMMA31MMA_64x192x32_F32E4M3E4M3_SS_TNILNSO_7ScaleInE1ELSQ_1EEEEEENS4_6LayoutISC_NS5_IJNSA_ILi0EEESU_SU_EEEEENS5_IJNS4_10UnderscoreESX_SX_EEEEENS4_13SM90_TMA_LOADENS4_14ComposedLayoutINS4_7SwizzleILi1ELi4ELi3EEENS4_18smem_ptr_flag_bitsILi8EEENST_INS5_IJNSA_ILi8EEESH_EEENS5_IJSH_SB_EEEEEEEvNS4_8identityES10_S1A_vS1B_EENS_8epilogue10collective6detail29Sm90TmaWarpSpecializedAdapterINS1E_15DefaultEpilogueISJ_SK_SK_NS1D_6thread17LinearCombinationISJ_Li1EffLNS1I_9ScaleType4KindE0ELNS_15FloatRoundStyleE2ESJ_EENS1_15EpilogueDefaultEEEEEvvEEEEvNT_6ParamsE,"aw",@nobits
	.sectionflags	@""
	.align	16
	.zero		1024


//--------------------- .nv.shared.reserved.0     --------------------------
	.section	.nv.shared.reserved.0,"aw",@nobits
	.weak		__nv_reservedSMEM_offset_0_alias
	.size		__nv_reservedSMEM_offset_0_alias, 0, 0
	.other		__nv_reservedSMEM_offset_0_alias,@"STO_CUDA_RESERVED_SHARED STV_DEFAULT"
__nv_reservedSMEM_offset_0_alias:
	.zero		0


//--------------------- .nv.global                --------------------------
	.section	.nv.global,"aw",@nobits
.nv.global:
	.type		_ZN39_INTERNAL_33e2dd43_4_k_cu_e248baa0_86124cute1_E,@object
	.size		_ZN39_INTERNAL_33e2dd43_4_k_cu_e248baa0_86124cute1_E,(_ZN39_INTERNAL_33e2dd43_4_k_cu_e248baa0_86124cuda3std3__45__cpo6cbeginE - _ZN39_INTERNAL_33e2dd43_4_k_cu_e248baa0_86124cute1_E)
_ZN39_INTERNAL_33e2dd43_4_k_cu_e248baa0_86124cute1_E:
	.zero		1
	.type		_ZN39_INTERNAL_33e2dd43_4_k_cu_e248baa0_86124cuda3std3__45__cpo6cbeginE,@object
	.size		_ZN39_INTERNAL_33e2dd43_4_k_cu_e248baa0_86124cuda3std3__45__cpo6cbeginE,(_ZN39_INTERNAL_33e2dd43_4_k_cu_e248baa0_86124cuda3std3__48in_placeE - _ZN39_INTERNAL_33e2dd43_4_k_cu_e248baa0_86124cuda3std3__45__cpo6cbeginE)
_ZN39_INTERNAL_33e2dd43_4_k_cu_e248baa0_86124cuda3std3__45__cpo6cbeginE:
	.zero		1
	.type		_ZN39_INTERNAL_33e2dd43_4_k_cu_e248baa0_86124cuda3std3__48in_placeE,@object
	.size		_ZN39_INTERNAL_33e2dd43_4_k_cu_e248baa0_86124cuda3std3__48in_placeE,(_ZN39_INTERNAL_33e2dd43_4_k_cu_e248baa0_86124cuda3std6ranges3__45__cpo9iter_moveE - _ZN39_INTERNAL_33e2dd43_4_k_cu_e248baa0_86124cuda3std3__48in_placeE)
_ZN39_INTERNAL_33e2dd43_4_k_cu_e248baa0_86124cuda3std3__48in_placeE:
	.zero		1
	.type		_ZN39_INTERNAL_33e2dd43_4_k_cu_e248baa0_86124cuda3std6ranges3__45__cpo9iter_moveE,@object
	.size		_ZN39_INTERNAL_33e2dd43_4_k_cu_e248baa0_86124cuda3std6ranges3__45__cpo9iter_moveE,(_ZN39_INTERNAL_33e2dd43_4_k_cu_e248baa0_86124cuda3std3__45__cpo5beginE - _ZN39_INTERNAL_33e2dd43_4_k_cu_e248baa0_86124cuda3std6ranges3__45__cpo9iter_moveE)
_ZN39_INTERNAL_33e2dd43_4_k_cu_e248baa0_86124cuda3std6ranges3__45__cpo9iter_moveE:
	.zero		1
	.type		_ZN39_INTERNAL_33e2dd43_4_k_cu_e248baa0_86124cuda3std3__45__cpo5beginE,@object
	.size		_ZN39_INTERNAL_33e2dd43_4_k_cu_e248baa0_86124cuda3std3__45__cpo5beginE,(_ZN39_INTERNAL_33e2dd43_4_k_cu_e248baa0_86124cuda3std3__441_GLOBAL__N__33e2dd43_4_k_cu_e248baa0_86126ignoreE - _ZN39_INTERNAL_33e2dd43_4_k_cu_e248baa0_86124cuda3std3__45__cpo5beginE)
_ZN39_INTERNAL_33e2dd43_4_k_cu_e248baa0_86124cuda3std3__45__cpo5beginE:
	.zero		1
	.type		_ZN39_INTERNAL_33e2dd43_4_k_cu_e248baa0_86124cuda3std3__441_GLOBAL__N__33e2dd43_4_k_cu_e248baa0_86126ignoreE,@object
	.size		_ZN39_INTERNAL_33e2dd43_4_k_cu_e248baa0_86124cuda3std3__441_GLOBAL__N__33e2dd43_4_k_cu_e248baa0_86126ignoreE,(_ZN39_INTERNAL_33e2dd43_4_k_cu_e248baa0_86124cute7productE - _ZN39_INTERNAL_33e2dd43_4_k_cu_e248baa0_86124cuda3std3__441_GLOBAL__N__33e2dd43_4_k_cu_e248baa0_86126ignoreE)
_ZN39_INTERNAL_33e2dd43_4_k_cu_e248baa0_86124cuda3std3__441_GLOBAL__N__33e2dd43_4_k_cu_e248baa0_86126ignoreE:
	.zero		1
	.type		_ZN39_INTERNAL_33e2dd43_4_k_cu_e248baa0_86124cute7productE,@object
	.size		_ZN39_INTERNAL_33e2dd43_4_k_cu_e248baa0_86124cute7productE,(_ZN39_INTERNAL_33e2dd43_4_k_cu_e248baa0_86124cuda3std3__45__cpo3endE - _ZN39_INTERNAL_33e2dd43_4_k_cu_e248baa0_86124cute7productE)
_ZN39_INTERNAL_33e2dd43_4_k_cu_e248baa0_86124cute7productE:
	.zero		1
	.type		_ZN39_INTERNAL_33e2dd43_4_k_cu_e248baa0_86124cuda3std3__45__cpo3endE,@object
	.size		_ZN39_INTERNAL_33e2dd43_4_k_cu_e248baa0_86124cuda3std3__45__cpo3endE,(_ZN39_INTERNAL_33e2dd43_4_k_cu_e248baa0_86124cuda3std3__419piecewise_constructE - _ZN39_INTERNAL_33e2dd43_4_k_cu_e248baa0_86124cuda3std3__45__cpo3endE)
_ZN39_INTERNAL_33e2dd43_4_k_cu_e248baa0_86124cuda3std3__45__cpo3endE:
	.zero		1
	.type		_ZN39_INTERNAL_33e2dd43_4_k_cu_e248baa0_86124cuda3std3__419piecewise_constructE,@object
	.size		_ZN39_INTERNAL_33e2dd43_4_k_cu_e248baa0_86124cuda3std3__419piecewise_constructE,(_ZN39_INTERNAL_33e2dd43_4_k_cu_e248baa0_86124cuda3std3__45__cpo4cendE - _ZN39_INTERNAL_33e2dd43_4_k_cu_e248baa0_86124cuda3std3__419piecewise_constructE)
_ZN39_INTERNAL_33e2dd43_4_k_cu_e248baa0_86124cuda3std3__419piecewise_constructE:
	.zero		1
	.type		_ZN39_INTERNAL_33e2dd43_4_k_cu_e248baa0_86124cuda3std3__45__cpo4cendE,@object
	.size		_ZN39_INTERNAL_33e2dd43_4_k_cu_e248baa0_86124cuda3std3__45__cpo4cendE,(_ZN39_INTERNAL_33e2dd43_4_k_cu_e248baa0_86124cuda3std6ranges3__45__cpo4swapE - _ZN39_INTERNAL_33e2dd43_4_k_cu_e248baa0_86124cuda3std3__45__cpo4cendE)
_ZN39_INTERNAL_33e2dd43_4_k_cu_e248baa0_86124cuda3std3__45__cpo4cendE:
	.zero		1
	.type		_ZN39_INTERNAL_33e2dd43_4_k_cu_e248baa0_86124cuda3std6ranges3__45__cpo4swapE,@object
	.size		_ZN39_INTERNAL_33e2dd43_4_k_cu_e248baa0_86124cuda3std6ranges3__45__cpo4swapE,(.L_7 - _ZN39_INTERNAL_33e2dd43_4_k_cu_e248baa0_86124cuda3std6ranges3__45__cpo4swapE)
_ZN39_INTERNAL_33e2dd43_4_k_cu_e248baa0_86124cuda3std6ranges3__45__cpo4swapE:
	.zero		1
.L_7:


//--------------------- .nv.constant0._ZN7cutlass13device_kernelINS_4gemm6kernel13GemmUniversalIN4cute5tupleIJiiiiEEENS1_10collective13CollectiveMmaINS1_37MainloopSm90TmaGmmaWarpSpecializedFP8ILi16ENS5_IJNS4_1CILi1EEESB_SB_EEENS1_32KernelTmaWarpSpecializedPingpongEEENS5_IJNSA_ILi64EEENSA_ILi384EEENSA_ILi32EEEEEENS_12float_e4m3_tENS5_IJlSB_lEEESJ_SK_NS4_8TiledMMAINS4_8MMA_AtomIJNS4_4SM904GMMA31MMA_64x192x32_F32E4M3E4M3_SS_TNILNSO_7ScaleInE1ELSQ_1EEEEEENS4_6LayoutISC_NS5_IJNSA_ILi0EEESU_SU_EEEEENS5_IJNS4_10UnderscoreESX_SX_EEEEENS4_13SM90_TMA_LOADENS4_14ComposedLayoutINS4_7SwizzleILi1ELi4ELi3EEENS4_18smem_ptr_flag_bitsILi8EEENST_INS5_IJNSA_ILi8EEESH_EEENS5_IJSH_SB_EEEEEEEvNS4_8identityES10_S1A_vS1B_EENS_8epilogue10collective6detail29Sm90TmaWarpSpecializedAdapterINS1E_15DefaultEpilogueISJ_SK_SK_NS1D_6thread17LinearCombinationISJ_Li1EffLNS1I_9ScaleType4KindE0ELNS_15FloatRoundStyleE2ESJ_EENS1_15EpilogueDefaultEEEEEvvEEEEvNT_6ParamsE --------------------------
	.section	.nv.constant0._ZN7cutlass13device_kernelINS_4gemm6kernel13GemmUniversalIN4cute5tupleIJiiiiEEENS1_10collective13CollectiveMmaINS1_37MainloopSm90TmaGmmaWarpSpecializedFP8ILi16ENS5_IJNS4_1CILi1EEESB_SB_EEENS1_32KernelTmaWarpSpecializedPingpongEEENS5_IJNSA_ILi64EEENSA_ILi384EEENSA_ILi32EEEEEENS_12float_e4m3_tENS5_IJlSB_lEEESJ_SK_NS4_8TiledMMAINS4_8MMA_AtomIJNS4_4SM904GMMA31MMA_64x192x32_F32E4M3E4M3_SS_TNILNSO_7ScaleInE1ELSQ_1EEEEEENS4_6LayoutISC_NS5_IJNSA_ILi0EEESU_SU_EEEEENS5_IJNS4_10UnderscoreESX_SX_EEEEENS4_13SM90_TMA_LOADENS4_14ComposedLayoutINS4_7SwizzleILi1ELi4ELi3EEENS4_18smem_ptr_flag_bitsILi8EEENST_INS5_IJNSA_ILi8EEESH_EEENS5_IJSH_SB_EEEEEEEvNS4_8identityES10_S1A_vS1B_EENS_8epilogue10collective6detail29Sm90TmaWarpSpecializedAdapterINS1E_15DefaultEpilogueISJ_SK_SK_NS1D_6thread17LinearCombinationISJ_Li1EffLNS1I_9ScaleType4KindE0ELNS_15FloatRoundStyleE2ESJ_EENS1_15EpilogueDefaultEEEEEvvEEEEvNT_6ParamsE,"a",@progbits
	.sectionflags	@""
	.align	4
.nv.constant0._ZN7cutlass13device_kernelINS_4gemm6kernel13GemmUniversalIN4cute5tupleIJiiiiEEENS1_10collective13CollectiveMmaINS1_37MainloopSm90TmaGmmaWarpSpecializedFP8ILi16ENS5_IJNS4_1CILi1EEESB_SB_EEENS1_32KernelTmaWarpSpecializedPingpongEEENS5_IJNSA_ILi64EEENSA_ILi384EEENSA_ILi32EEEEEENS_12float_e4m3_tENS5_IJlSB_lEEESJ_SK_NS4_8TiledMMAINS4_8MMA_AtomIJNS4_4SM904GMMA31MMA_64x192x32_F32E4M3E4M3_SS_TNILNSO_7ScaleInE1ELSQ_1EEEEEENS4_6LayoutISC_NS5_IJNSA_ILi0EEESU_SU_EEEEENS5_IJNS4_10UnderscoreESX_SX_EEEEENS4_13SM90_TMA_LOADENS4_14ComposedLayoutINS4_7SwizzleILi1ELi4ELi3EEENS4_18smem_ptr_flag_bitsILi8EEENST_INS5_IJNSA_ILi8EEESH_EEENS5_IJSH_SB_EEEEEEEvNS4_8identityES10_S1A_vS1B_EENS_8epilogue10collective6detail29Sm90TmaWarpSpecializedAdapterINS1E_15DefaultEpilogueISJ_SK_SK_NS1D_6thread17LinearCombinationISJ_Li1EffLNS1I_9ScaleType4KindE0ELNS_15FloatRoundStyleE2ESJ_EENS1_15EpilogueDefaultEEEEEvvEEEEvNT_6ParamsE:
	.zero		1664


//--------------------- SYMBOLS --------------------------

	.type		.nv.reservedSmem.offset0,@object
	.size		.nv.reservedSmem.offset0,0x4
